	.target	sm_100a

	.elftype	@"ET_EXEC"


//--------------------- .note.nv.tkinfo           --------------------------
	.section	.note.nv.tkinfo,"",@"SHT_NOTE"
	.sectionflags	@"SHF_NOTE_NV_TKINFO"
	.tkinfo
        /*0018*/ 	.word	0x00000002
        /*0030*/ 	.string	""
        /*0030*/ 	.string	"ptxas"
        /*0030*/ 	.string	"Cuda compilation tools, release 13.0, V13.0.88"
        /*0030*/ 	.string	"Build cuda_13.0.r13.0/compiler.36424714_0"
        /*0030*/ 	.string	"-arch sm_100a -m 64 "



//--------------------- .note.nv.cuinfo           --------------------------
	.section	.note.nv.cuinfo,"",@"SHT_NOTE"
	.sectionflags	@"SHF_NOTE_NV_CUINFO"
        /*0018*/ 	.short	0x0002
        /*001a*/ 	.short	0x0064
        /*001c*/ 	.short	0x0082
	.zero		2


//--------------------- .nv.info                  --------------------------
	.section	.nv.info,"",@"SHT_CUDA_INFO"
	.align	4


	//----- nvinfo : EIATTR_REGCOUNT
	.align		4
        /*0000*/ 	.byte	0x04, 0x2f
        /*0002*/ 	.short	(.L_19 - .L_18)
	.align		4
.L_18:
        /*0004*/ 	.word	index@(_ZN7cutlass13device_kernelINS_4gemm6kernel13GemmUniversalIN4cute5tupleIJiiiiEEENS1_10collective13CollectiveMmaINS1_41MainloopSm100TmaUmmaWarpSpecializedSparseILi6ELi2ELi2ENS5_IJNS4_1CILi1EEESB_SB_EEEEENS5_IJNSA_ILi128EEESE_NSA_ILi64EEEEEENS_10bfloat16_tENS5_IJNS4_6LayoutINS5_IJiNS5_IJNSA_ILi2EEEiEEEiEEENS5_IJlNS5_IJSB_SJ_EEElEEEEENSI_INS5_IJNS5_IJNS5_IJNSA_ILi8EEESJ_SP_EEEiEEENS5_IJNS5_IJNSA_ILi16EEESJ_NSA_ILi4EEEEEEiEEEiEEENS5_IJNS5_IJNS5_IJSE_SS_NSA_ILi2048EEEEEENSA_ILi16384EEEEEENS5_IJNS5_IJSB_NSA_ILi1024EEENSA_ILi32EEEEEElEEElEEEEEEEESH_NS5_IJlSB_lEEENS4_8TiledMMAINS4_8MMA_AtomIJNS4_27SM100_MMA_F16BF16_SS_SPARSEISH_SH_fLi128ELi128ELNS4_4UMMA5MajorE0ELS1D_0ELNS1C_7ScaleInE0ELS1E_0EEEEEENSI_ISC_NS5_IJNSA_ILi0EEES1H_S1H_EEEEENS5_IJNS4_10UnderscoreES1K_S1K_EEEEENS4_13SM90_TMA_LOADENS4_14ComposedLayoutINS4_7SwizzleILi2ELi4ELi3EEENS4_25smem_sparse_ptr_flag_bitsILi2ELi16EEENSI_INS5_IJNS5_IJSB_SP_EEENS5_IJSJ_S12_EEEEEENS5_IJNS5_IJS1H_SF_EEESM_EEEEEEEvNS4_8identityES1N_NS1O_INS1P_ILi3ELi4ELi3EEENS4_18smem_ptr_flag_bitsILi16EEENSI_INS5_IJSP_SF_EEENS5_IJSF_SB_EEEEEEEvS20_EENS_8epilogue10collective18CollectiveEpilogueINS29_23Sm100TmaWarpSpecializedILi4ELi2ELi32ELb1ELb0EEEJSG_NS5_IJNSI_ISE_SB_EENSI_IS12_SB_EEEEEfNS5_IJSB_llEEEfS2H_NS29_6fusion15FusionCallbacksIS2D_NS2I_17LinearCombinationIffffLNS_15FloatRoundStyleE2EEESG_S2G_JEEENS4_5SM1004TMEM4LOAD26SM100_TMEM_LOAD_32dp32b32xES1N_NS1O_INS1P_ILi2ELi5ELi2EEENS22_ILi32EEENSI_INS5_IJS12_ST_EEENS5_IJSB_S12_EEEEEEENS4_39AutoVectorizingCopyWithAssumedAlignmentILi128EEENS4_14SM90_TMA_STOREES2X_S2Z_S2Z_EEEvvEEEEvNT_6ParamsE)
        /*0008*/ 	.word	0x00000075


	//----- nvinfo : EIATTR_FRAME_SIZE
	.align		4
.L_19:
        /*000c*/ 	.byte	0x04, 0x11
        /*000e*/ 	.short	(.L_21 - .L_20)
	.align		4
.L_20:
        /*0010*/ 	.word	index@($__internal_2_$__cuda_sm10x_tcgen05_guardrail_trap_unallocated_columns_being_dealloced)
        /*0014*/ 	.word	0x00000000


	//----- nvinfo : EIATTR_FRAME_SIZE
	.align		4
.L_21:
        /*0018*/ 	.byte	0x04, 0x11
        /*001a*/ 	.short	(.L_23 - .L_22)
	.align		4
.L_22:
        /*001c*/ 	.word	index@($__internal_1_$__cuda_sm10x_tcgen05_guardrail_trap_phase_invalid_during_alloc)
        /*0020*/ 	.word	0x00000000


	//----- nvinfo : EIATTR_FRAME_SIZE
	.align		4
.L_23:
        /*0024*/ 	.byte	0x04, 0x11
        /*0026*/ 	.short	(.L_25 - .L_24)
	.align		4
.L_24:
        /*0028*/ 	.word	index@($__internal_0_$__cuda_sm10x_tcgen05_guardrail_trap_col_being_dealloced_not_returned_by_alloc)
        /*002c*/ 	.word	0x00000000


	//----- nvinfo : EIATTR_FRAME_SIZE
	.align		4
.L_25:
        /*0030*/ 	.byte	0x04, 0x11
        /*0032*/ 	.short	(.L_27 - .L_26)
	.align		4
.L_26:
        /*0034*/ 	.word	index@(_ZN7cutlass13device_kernelINS_4gemm6kernel13GemmUniversalIN4cute5tupleIJiiiiEEENS1_10collective13CollectiveMmaINS1_41MainloopSm100TmaUmmaWarpSpecializedSparseILi6ELi2ELi2ENS5_IJNS4_1CILi1EEESB_SB_EEEEENS5_IJNSA_ILi128EEESE_NSA_ILi64EEEEEENS_10bfloat16_tENS5_IJNS4_6LayoutINS5_IJiNS5_IJNSA_ILi2EEEiEEEiEEENS5_IJlNS5_IJSB_SJ_EEElEEEEENSI_INS5_IJNS5_IJNS5_IJNSA_ILi8EEESJ_SP_EEEiEEENS5_IJNS5_IJNSA_ILi16EEESJ_NSA_ILi4EEEEEEiEEEiEEENS5_IJNS5_IJNS5_IJSE_SS_NSA_ILi2048EEEEEENSA_ILi16384EEEEEENS5_IJNS5_IJSB_NSA_ILi1024EEENSA_ILi32EEEEEElEEElEEEEEEEESH_NS5_IJlSB_lEEENS4_8TiledMMAINS4_8MMA_AtomIJNS4_27SM100_MMA_F16BF16_SS_SPARSEISH_SH_fLi128ELi128ELNS4_4UMMA5MajorE0ELS1D_0ELNS1C_7ScaleInE0ELS1E_0EEEEEENSI_ISC_NS5_IJNSA_ILi0EEES1H_S1H_EEEEENS5_IJNS4_10UnderscoreES1K_S1K_EEEEENS4_13SM90_TMA_LOADENS4_14ComposedLayoutINS4_7SwizzleILi2ELi4ELi3EEENS4_25smem_sparse_ptr_flag_bitsILi2ELi16EEENSI_INS5_IJNS5_IJSB_SP_EEENS5_IJSJ_S12_EEEEEENS5_IJNS5_IJS1H_SF_EEESM_EEEEEEEvNS4_8identityES1N_NS1O_INS1P_ILi3ELi4ELi3EEENS4_18smem_ptr_flag_bitsILi16EEENSI_INS5_IJSP_SF_EEENS5_IJSF_SB_EEEEEEEvS20_EENS_8epilogue10collective18CollectiveEpilogueINS29_23Sm100TmaWarpSpecializedILi4ELi2ELi32ELb1ELb0EEEJSG_NS5_IJNSI_ISE_SB_EENSI_IS12_SB_EEEEEfNS5_IJSB_llEEEfS2H_NS29_6fusion15FusionCallbacksIS2D_NS2I_17LinearCombinationIffffLNS_15FloatRoundStyleE2EEESG_S2G_JEEENS4_5SM1004TMEM4LOAD26SM100_TMEM_LOAD_32dp32b32xES1N_NS1O_INS1P_ILi2ELi5ELi2EEENS22_ILi32EEENSI_INS5_IJS12_ST_EEENS5_IJSB_S12_EEEEEEENS4_39AutoVectorizingCopyWithAssumedAlignmentILi128EEENS4_14SM90_TMA_STOREES2X_S2Z_S2Z_EEEvvEEEEvNT_6ParamsE)
        /*0038*/ 	.word	0x00000000


	//----- nvinfo : EIATTR_MIN_STACK_SIZE
	.align		4
.L_27:
        /*003c*/ 	.byte	0x04, 0x12
        /*003e*/ 	.short	(.L_29 - .L_28)
	.align		4
.L_28:
        /*0040*/ 	.word	index@(_ZN7cutlass13device_kernelINS_4gemm6kernel13GemmUniversalIN4cute5tupleIJiiiiEEENS1_10collective13CollectiveMmaINS1_41MainloopSm100TmaUmmaWarpSpecializedSparseILi6ELi2ELi2ENS5_IJNS4_1CILi1EEESB_SB_EEEEENS5_IJNSA_ILi128EEESE_NSA_ILi64EEEEEENS_10bfloat16_tENS5_IJNS4_6LayoutINS5_IJiNS5_IJNSA_ILi2EEEiEEEiEEENS5_IJlNS5_IJSB_SJ_EEElEEEEENSI_INS5_IJNS5_IJNS5_IJNSA_ILi8EEESJ_SP_EEEiEEENS5_IJNS5_IJNSA_ILi16EEESJ_NSA_ILi4EEEEEEiEEEiEEENS5_IJNS5_IJNS5_IJSE_SS_NSA_ILi2048EEEEEENSA_ILi16384EEEEEENS5_IJNS5_IJSB_NSA_ILi1024EEENSA_ILi32EEEEEElEEElEEEEEEEESH_NS5_IJlSB_lEEENS4_8TiledMMAINS4_8MMA_AtomIJNS4_27SM100_MMA_F16BF16_SS_SPARSEISH_SH_fLi128ELi128ELNS4_4UMMA5MajorE0ELS1D_0ELNS1C_7ScaleInE0ELS1E_0EEEEEENSI_ISC_NS5_IJNSA_ILi0EEES1H_S1H_EEEEENS5_IJNS4_10UnderscoreES1K_S1K_EEEEENS4_13SM90_TMA_LOADENS4_14ComposedLayoutINS4_7SwizzleILi2ELi4ELi3EEENS4_25smem_sparse_ptr_flag_bitsILi2ELi16EEENSI_INS5_IJNS5_IJSB_SP_EEENS5_IJSJ_S12_EEEEEENS5_IJNS5_IJS1H_SF_EEESM_EEEEEEEvNS4_8identityES1N_NS1O_INS1P_ILi3ELi4ELi3EEENS4_18smem_ptr_flag_bitsILi16EEENSI_INS5_IJSP_SF_EEENS5_IJSF_SB_EEEEEEEvS20_EENS_8epilogue10collective18CollectiveEpilogueINS29_23Sm100TmaWarpSpecializedILi4ELi2ELi32ELb1ELb0EEEJSG_NS5_IJNSI_ISE_SB_EENSI_IS12_SB_EEEEEfNS5_IJSB_llEEEfS2H_NS29_6fusion15FusionCallbacksIS2D_NS2I_17LinearCombinationIffffLNS_15FloatRoundStyleE2EEESG_S2G_JEEENS4_5SM1004TMEM4LOAD26SM100_TMEM_LOAD_32dp32b32xES1N_NS1O_INS1P_ILi2ELi5ELi2EEENS22_ILi32EEENSI_INS5_IJS12_ST_EEENS5_IJSB_S12_EEEEEEENS4_39AutoVectorizingCopyWithAssumedAlignmentILi128EEENS4_14SM90_TMA_STOREES2X_S2Z_S2Z_EEEvvEEEEvNT_6ParamsE)
        /*0044*/ 	.word	0x00000000
.L_29:


//--------------------- .nv.compat                --------------------------
	.section	.nv.compat,"",@"SHT_CUDA_COMPAT_INFO"
	.align	4
        /*0000*/ 	.byte	0x02, 0x09, 0x01, 0x00, 0x02, 0x02, 0x02, 0x00, 0x02, 0x05, 0x05, 0x00, 0x03, 0x07, 0x01, 0x01
        /*0010*/ 	.byte	0x02, 0x03, 0x01, 0x00, 0x02, 0x06, 0x01, 0x00, 0x04, 0x0b, 0x08, 0x00, 0x09, 0x00, 0x00, 0x00
        /*0020*/ 	.byte	0x00, 0x00, 0x00, 0x00


//--------------------- .nv.info._ZN7cutlass13device_kernelINS_4gemm6kernel13GemmUniversalIN4cute5tupleIJiiiiEEENS1_10collective13CollectiveMmaINS1_41MainloopSm100TmaUmmaWarpSpecializedSparseILi6ELi2ELi2ENS5_IJNS4_1CILi1EEESB_SB_EEEEENS5_IJNSA_ILi128EEESE_NSA_ILi64EEEEEENS_10bfloat16_tENS5_IJNS4_6LayoutINS5_IJiNS5_IJNSA_ILi2EEEiEEEiEEENS5_IJlNS5_IJSB_SJ_EEElEEEEENSI_INS5_IJNS5_IJNS5_IJNSA_ILi8EEESJ_SP_EEEiEEENS5_IJNS5_IJNSA_ILi16EEESJ_NSA_ILi4EEEEEEiEEEiEEENS5_IJNS5_IJNS5_IJSE_SS_NSA_ILi2048EEEEEENSA_ILi16384EEEEEENS5_IJNS5_IJSB_NSA_ILi1024EEENSA_ILi32EEEEEElEEElEEEEEEEESH_NS5_IJlSB_lEEENS4_8TiledMMAINS4_8MMA_AtomIJNS4_27SM100_MMA_F16BF16_SS_SPARSEISH_SH_fLi128ELi128ELNS4_4UMMA5MajorE0ELS1D_0ELNS1C_7ScaleInE0ELS1E_0EEEEEENSI_ISC_NS5_IJNSA_ILi0EEES1H_S1H_EEEEENS5_IJNS4_10UnderscoreES1K_S1K_EEEEENS4_13SM90_TMA_LOADENS4_14ComposedLayoutINS4_7SwizzleILi2ELi4ELi3EEENS4_25smem_sparse_ptr_flag_bitsILi2ELi16EEENSI_INS5_IJNS5_IJSB_SP_EEENS5_IJSJ_S12_EEEEEENS5_IJNS5_IJS1H_SF_EEESM_EEEEEEEvNS4_8identityES1N_NS1O_INS1P_ILi3ELi4ELi3EEENS4_18smem_ptr_flag_bitsILi16EEENSI_INS5_IJSP_SF_EEENS5_IJSF_SB_EEEEEEEvS20_EENS_8epilogue10collective18CollectiveEpilogueINS29_23Sm100TmaWarpSpecializedILi4ELi2ELi32ELb1ELb0EEEJSG_NS5_IJNSI_ISE_SB_EENSI_IS12_SB_EEEEEfNS5_IJSB_llEEEfS2H_NS29_6fusion15FusionCallbacksIS2D_NS2I_17LinearCombinationIffffLNS_15FloatRoundStyleE2EEESG_S2G_JEEENS4_5SM1004TMEM4LOAD26SM100_TMEM_LOAD_32dp32b32xES1N_NS1O_INS1P_ILi2ELi5ELi2EEENS22_ILi32EEENSI_INS5_IJS12_ST_EEENS5_IJSB_S12_EEEEEEENS4_39AutoVectorizingCopyWithAssumedAlignmentILi128EEENS4_14SM90_TMA_STOREES2X_S2Z_S2Z_EEEvvEEEEvNT_6ParamsE --------------------------
	.section	.nv.info._ZN7cutlass13device_kernelINS_4gemm6kernel13GemmUniversalIN4cute5tupleIJiiiiEEENS1_10collective13CollectiveMmaINS1_41MainloopSm100TmaUmmaWarpSpecializedSparseILi6ELi2ELi2ENS5_IJNS4_1CILi1EEESB_SB_EEEEENS5_IJNSA_ILi128EEESE_NSA_ILi64EEEEEENS_10bfloat16_tENS5_IJNS4_6LayoutINS5_IJiNS5_IJNSA_ILi2EEEiEEEiEEENS5_IJlNS5_IJSB_SJ_EEElEEEEENSI_INS5_IJNS5_IJNS5_IJNSA_ILi8EEESJ_SP_EEEiEEENS5_IJNS5_IJNSA_ILi16EEESJ_NSA_ILi4EEEEEEiEEEiEEENS5_IJNS5_IJNS5_IJSE_SS_NSA_ILi2048EEEEEENSA_ILi16384EEEEEENS5_IJNS5_IJSB_NSA_ILi1024EEENSA_ILi32EEEEEElEEElEEEEEEEESH_NS5_IJlSB_lEEENS4_8TiledMMAINS4_8MMA_AtomIJNS4_27SM100_MMA_F16BF16_SS_SPARSEISH_SH_fLi128ELi128ELNS4_4UMMA5MajorE0ELS1D_0ELNS1C_7ScaleInE0ELS1E_0EEEEEENSI_ISC_NS5_IJNSA_ILi0EEES1H_S1H_EEEEENS5_IJNS4_10UnderscoreES1K_S1K_EEEEENS4_13SM90_TMA_LOADENS4_14ComposedLayoutINS4_7SwizzleILi2ELi4ELi3EEENS4_25smem_sparse_ptr_flag_bitsILi2ELi16EEENSI_INS5_IJNS5_IJSB_SP_EEENS5_IJSJ_S12_EEEEEENS5_IJNS5_IJS1H_SF_EEESM_EEEEEEEvNS4_8identityES1N_NS1O_INS1P_ILi3ELi4ELi3EEENS4_18smem_ptr_flag_bitsILi16EEENSI_INS5_IJSP_SF_EEENS5_IJSF_SB_EEEEEEEvS20_EENS_8epilogue10collective18CollectiveEpilogueINS29_23Sm100TmaWarpSpecializedILi4ELi2ELi32ELb1ELb0EEEJSG_NS5_IJNSI_ISE_SB_EENSI_IS12_SB_EEEEEfNS5_IJSB_llEEEfS2H_NS29_6fusion15FusionCallbacksIS2D_NS2I_17LinearCombinationIffffLNS_15FloatRoundStyleE2EEESG_S2G_JEEENS4_5SM1004TMEM4LOAD26SM100_TMEM_LOAD_32dp32b32xES1N_NS1O_INS1P_ILi2ELi5ELi2EEENS22_ILi32EEENSI_INS5_IJS12_ST_EEENS5_IJSB_S12_EEEEEEENS4_39AutoVectorizingCopyWithAssumedAlignmentILi128EEENS4_14SM90_TMA_STOREES2X_S2Z_S2Z_EEEvvEEEEvNT_6ParamsE,"",@"SHT_CUDA_INFO"
	.sectionflags	@""
	.align	4


	//----- nvinfo : EIATTR_CUDA_API_VERSION
	.align		4
        /*0000*/ 	.byte	0x04, 0x37
        /*0002*/ 	.short	(.L_31 - .L_30)
.L_30:
        /*0004*/ 	.word	0x00000082


	//----- nvinfo : EIATTR_KPARAM_INFO
	.align		4
.L_31:
        /*0008*/ 	.byte	0x04, 0x17
        /*000a*/ 	.short	(.L_33 - .L_32)
.L_32:
        /*000c*/ 	.word	0x00000000
        /*0010*/ 	.short	0x0000
        /*0012*/ 	.short	0x0000
        /*0014*/ 	.byte	0x00, 0xf0, 0x01, 0x28


	//----- nvinfo : EIATTR_AT_ENTRY_FRAGMENTS
	.align		4
.L_33:
        /*0018*/ 	.byte	0x04, 0x4f
        /*001a*/ 	.short	(.L_35 - .L_34)


	//   ....[0]....
.L_34:
        /*001c*/ 	.word	0x00000006


	//----- nvinfo : EIATTR_RESERVED_SMEM_USED
	.align		4
.L_35:
        /*0020*/ 	.byte	0x01, 0x41
	.zero		2


	//----- nvinfo : EIATTR_SPARSE_MMA_MASK
	.align		4
        /*0024*/ 	.byte	0x03, 0x50
        /*0026*/ 	.short	0x0040


	//----- nvinfo : EIATTR_TCGEN05_1CTA_USED
	.align		4
        /*0028*/ 	.byte	0x01, 0x51
	.zero		2


	//----- nvinfo : EIATTR_MAXREG_COUNT
	.align		4
        /*002c*/ 	.byte	0x03, 0x1b
        /*002e*/ 	.short	0x00ff


	//----- nvinfo : EIATTR_NUM_BARRIERS
	.align		4
        /*0030*/ 	.byte	0x02, 0x4c
        /*0032*/ 	.byte	0x07
	.zero		1


	//----- nvinfo : EIATTR_EXTERNS
	.align		4
        /*0034*/ 	.byte	0x04, 0x0f
        /*0036*/ 	.short	(.L_37 - .L_36)


	//   ....[0]....
	.align		4
.L_36:
        /*0038*/ 	.word	index@(__assertfail)


	//----- nvinfo : EIATTR_MERCURY_ISA_VERSION
	.align		4
.L_37:
        /*003c*/ 	.byte	0x03, 0x5f
        /*003e*/ 	.short	0x0101


	//----- nvinfo : EIATTR_INT_WARP_WIDE_INSTR_OFFSETS
	.align		4
        /*0040*/ 	.byte	0x04, 0x31
        /*0042*/ 	.short	(.L_39 - .L_38)


	//   ....[0]....
.L_38:
        /*0044*/ 	.word	0x00001b70


	//   ....[1]....
        /*0048*/ 	.word	0x000036b0


	//   ....[2]....
        /*004c*/ 	.word	0x000036d0


	//   ....[3]....
        /*0050*/ 	.word	0x00003700


	//   ....[4]....
        /*0054*/ 	.word	0x00004000


	//   ....[5]....
        /*0058*/ 	.word	0x00004020


	//   ....[6]....
        /*005c*/ 	.word	0x000040c0


	//   ....[7]....
        /*0060*/ 	.word	0x00004160


	//   ....[8]....
        /*0064*/ 	.word	0x00004220


	//   ....[9]....
        /*0068*/ 	.word	0x000042a0


	//   ....[10]....
        /*006c*/ 	.word	0x000042c0


	//   ....[11]....
        /*0070*/ 	.word	0x00004390


	//   ....[12]....
        /*0074*/ 	.word	0x00004420


	//   ....[13]....
        /*0078*/ 	.word	0x000044e0


	//   ....[14]....
        /*007c*/ 	.word	0x00004570


	//   ....[15]....
        /*0080*/ 	.word	0x00004590


	//   ....[16]....
        /*0084*/ 	.word	0x000046c0


	//   ....[17]....
        /*0088*/ 	.word	0x00004720


	//   ....[18]....
        /*008c*/ 	.word	0x000047d0


	//   ....[19]....
        /*0090*/ 	.word	0x00004920


	//   ....[20]....
        /*0094*/ 	.word	0x00004980


	//   ....[21]....
        /*0098*/ 	.word	0x000049a0


	//   ....[22]....
        /*009c*/ 	.word	0x000049c0


	//   ....[23]....
        /*00a0*/ 	.word	0x00004bb0


	//----- nvinfo : EIATTR_COOP_GROUP_MASK_REGIDS
	.align		4
.L_39:
        /*00a4*/ 	.byte	0x04, 0x29
        /*00a6*/ 	.short	(.L_41 - .L_40)


	//   ....[0]....
.L_40:
        /*00a8*/ 	.word	0xffffffff


	//   ....[1]....
        /*00ac*/ 	.word	0xffffffff


	//   ....[2]....
        /*00b0*/ 	.word	0xffffffff


	//   ....[3]....
        /*00b4*/ 	.word	0xffffffff


	//   ....[4]....
        /*00b8*/ 	.word	0xffffffff


	//   ....[5]....
        /*00bc*/ 	.word	0xffffffff


	//   ....[6]....
        /*00c0*/ 	.word	0xffffffff


	//   ....[7]....
        /*00c4*/ 	.word	0xffffffff


	//   ....[8]....
        /*00c8*/ 	.word	0xffffffff


	//   ....[9]....
        /*00cc*/ 	.word	0xffffffff


	//   ....[10]....
        /*00d0*/ 	.word	0xffffffff


	//   ....[11]....
        /*00d4*/ 	.word	0xffffffff


	//   ....[12]....
        /*00d8*/ 	.word	0xffffffff


	//----- nvinfo : EIATTR_COOP_GROUP_INSTR_OFFSETS
	.align		4
.L_41:
        /*00dc*/ 	.byte	0x04, 0x28
        /*00de*/ 	.short	(.L_43 - .L_42)


	//   ....[0]....
.L_42:
        /*00e0*/ 	.word	0x00000090


	//   ....[1]....
        /*00e4*/ 	.word	0x00000500


	//   ....[2]....
        /*00e8*/ 	.word	0x000006a0


	//   ....[3]....
        /*00ec*/ 	.word	0x00000840


	//   ....[4]....
        /*00f0*/ 	.word	0x00000940


	//   ....[5]....
        /*00f4*/ 	.word	0x00000ab0


	//   ....[6]....
        /*00f8*/ 	.word	0x00000c10


	//   ....[7]....
        /*00fc*/ 	.word	0x00001a60


	//   ....[8]....
        /*0100*/ 	.word	0x00002960


	//   ....[9]....
        /*0104*/ 	.word	0x00002b70


	//   ....[10]....
        /*0108*/ 	.word	0x00002ba0


	//   ....[11]....
        /*010c*/ 	.word	0x00003590


	//   ....[12]....
        /*0110*/ 	.word	0x000037c0


	//----- nvinfo : EIATTR_VRC_CTA_INIT_COUNT
	.align		4
.L_43:
        /*0114*/ 	.byte	0x02, 0x4a
        /*0116*/ 	.byte	0x80
	.zero		1


	//----- nvinfo : EIATTR_SYSCALL_OFFSETS
	.align		4
        /*0118*/ 	.byte	0x04, 0x46
        /*011a*/ 	.short	(.L_45 - .L_44)


	//   ....[0]....
.L_44:
        /*011c*/ 	.word	0x00005640


	//   ....[1]....
        /*0120*/ 	.word	0x00005730


	//   ....[2]....
        /*0124*/ 	.word	0x00006180


	//   ....[3]....
        /*0128*/ 	.word	0x00006f70


	//   ....[4]....
        /*012c*/ 	.word	0x00007d40


	//   ....[5]....
        /*0130*/ 	.word	0x00008b00


	//----- nvinfo : EIATTR_MBARRIER_INSTR_OFFSETS
	.align		4
.L_45:
        /*0134*/ 	.byte	0x04, 0x39
        /*0136*/ 	.short	(.L_47 - .L_46)


	//   ....[0]....
.L_46:
        /*0138*/ 	.word	0x000005d0
        /*013c*/ 	.word	0x000000ff
        /*0140*/ 	.word	0x00000000
        /*0144*/ 	.short	0x0100
        /*0146*/ 	.byte	0x05
	.zero		1


	//   ....[1]....
        /*0148*/ 	.word	0x000005e0
        /*014c*/ 	.word	0x000000ff
        /*0150*/ 	.word	0x00000030
        /*0154*/ 	.short	0x0100
        /*0156*/ 	.byte	0x05
	.zero		1


	//   ....[2]....
        /*0158*/ 	.word	0x000005f0
        /*015c*/ 	.word	0x000000ff
        /*0160*/ 	.word	0x00000008
        /*0164*/ 	.short	0x0100
        /*0166*/ 	.byte	0x05
	.zero		1


	//   ....[3]....
        /*0168*/ 	.word	0x00000600
        /*016c*/ 	.word	0x000000ff
        /*0170*/ 	.word	0x00000038
        /*0174*/ 	.short	0x0100
        /*0176*/ 	.byte	0x05
	.zero		1


	//   ....[4]....
        /*0178*/ 	.word	0x00000610
        /*017c*/ 	.word	0x000000ff
        /*0180*/ 	.word	0x00000010
        /*0184*/ 	.short	0x0100
        /*0186*/ 	.byte	0x05
	.zero		1


	//   ....[5]....
        /*0188*/ 	.word	0x00000620
        /*018c*/ 	.word	0x000000ff
        /*0190*/ 	.word	0x00000040
        /*0194*/ 	.short	0x0100
        /*0196*/ 	.byte	0x05
	.zero		1


	//   ....[6]....
        /*0198*/ 	.word	0x00000630
        /*019c*/ 	.word	0x000000ff
        /*01a0*/ 	.word	0x00000018
        /*01a4*/ 	.short	0x0100
        /*01a6*/ 	.byte	0x05
	.zero		1


	//   ....[7]....
        /*01a8*/ 	.word	0x00000640
        /*01ac*/ 	.word	0x000000ff
        /*01b0*/ 	.word	0x00000048
        /*01b4*/ 	.short	0x0100
        /*01b6*/ 	.byte	0x05
	.zero		1


	//   ....[8]....
        /*01b8*/ 	.word	0x00000650
        /*01bc*/ 	.word	0x000000ff
        /*01c0*/ 	.word	0x00000020
        /*01c4*/ 	.short	0x0100
        /*01c6*/ 	.byte	0x05
	.zero		1


	//   ....[9]....
        /*01c8*/ 	.word	0x00000660
        /*01cc*/ 	.word	0x000000ff
        /*01d0*/ 	.word	0x00000050
        /*01d4*/ 	.short	0x0100
        /*01d6*/ 	.byte	0x05
	.zero		1


	//   ....[10]....
        /*01d8*/ 	.word	0x00000670
        /*01dc*/ 	.word	0x000000ff
        /*01e0*/ 	.word	0x00000028
        /*01e4*/ 	.short	0x0100
        /*01e6*/ 	.byte	0x05
	.zero		1


	//   ....[11]....
        /*01e8*/ 	.word	0x00000680
        /*01ec*/ 	.word	0x000000ff
        /*01f0*/ 	.word	0x00000058
        /*01f4*/ 	.short	0x0100
        /*01f6*/ 	.byte	0x05
	.zero		1


	//   ....[12]....
        /*01f8*/ 	.word	0x000007b0
        /*01fc*/ 	.word	0x000000ff
        /*0200*/ 	.word	0x00000060
        /*0204*/ 	.short	0x0100
        /*0206*/ 	.byte	0x06
	.zero		1


	//   ....[13]....
        /*0208*/ 	.word	0x000007c0
        /*020c*/ 	.word	0x000000ff
        /*0210*/ 	.word	0x00000080
        /*0214*/ 	.short	0x0100
        /*0216*/ 	.byte	0x06
	.zero		1


	//   ....[14]....
        /*0218*/ 	.word	0x000007d0
        /*021c*/ 	.word	0x000000ff
        /*0220*/ 	.word	0x00000068
        /*0224*/ 	.short	0x0100
        /*0226*/ 	.byte	0x06
	.zero		1


	//   ....[15]....
        /*0228*/ 	.word	0x000007e0
        /*022c*/ 	.word	0x000000ff
        /*0230*/ 	.word	0x00000088
        /*0234*/ 	.short	0x0100
        /*0236*/ 	.byte	0x06
	.zero		1


	//   ....[16]....
        /*0238*/ 	.word	0x000007f0
        /*023c*/ 	.word	0x000000ff
        /*0240*/ 	.word	0x00000070
        /*0244*/ 	.short	0x0100
        /*0246*/ 	.byte	0x06
	.zero		1


	//   ....[17]....
        /*0248*/ 	.word	0x00000800
        /*024c*/ 	.word	0x000000ff
        /*0250*/ 	.word	0x00000090
        /*0254*/ 	.short	0x0100
        /*0256*/ 	.byte	0x06
	.zero		1


	//   ....[18]....
        /*0258*/ 	.word	0x00000810
        /*025c*/ 	.word	0x000000ff
        /*0260*/ 	.word	0x00000078
        /*0264*/ 	.short	0x0100
        /*0266*/ 	.byte	0x06
	.zero		1


	//   ....[19]....
        /*0268*/ 	.word	0x00000820
        /*026c*/ 	.word	0x000000ff
        /*0270*/ 	.word	0x00000098
        /*0274*/ 	.short	0x0100
        /*0276*/ 	.byte	0x06
	.zero		1


	//   ....[20]....
        /*0278*/ 	.word	0x00000910
        /*027c*/ 	.word	0x000000ff
        /*0280*/ 	.word	0x000000a0
        /*0284*/ 	.short	0x0100
        /*0286*/ 	.byte	0x05
	.zero		1


	//   ....[21]....
        /*0288*/ 	.word	0x00000920
        /*028c*/ 	.word	0x000000ff
        /*0290*/ 	.word	0x000000a8
        /*0294*/ 	.short	0x0100
        /*0296*/ 	.byte	0x05
	.zero		1


	//   ....[22]....
        /*0298*/ 	.word	0x00000a60
        /*029c*/ 	.word	0x000000ff
        /*02a0*/ 	.word	0x000000b0
        /*02a4*/ 	.short	0x0100
        /*02a6*/ 	.byte	0x05
	.zero		1


	//   ....[23]....
        /*02a8*/ 	.word	0x00000a70
        /*02ac*/ 	.word	0x000000ff
        /*02b0*/ 	.word	0x000000c0
        /*02b4*/ 	.short	0x0100
        /*02b6*/ 	.byte	0x05
	.zero		1


	//   ....[24]....
        /*02b8*/ 	.word	0x00000a80
        /*02bc*/ 	.word	0x000000ff
        /*02c0*/ 	.word	0x000000b8
        /*02c4*/ 	.short	0x0100
        /*02c6*/ 	.byte	0x05
	.zero		1


	//   ....[25]....
        /*02c8*/ 	.word	0x00000a90
        /*02cc*/ 	.word	0x000000ff
        /*02d0*/ 	.word	0x000000c8
        /*02d4*/ 	.short	0x0100
        /*02d6*/ 	.byte	0x05
	.zero		1


	//   ....[26]....
        /*02d8*/ 	.word	0x00000bc0
        /*02dc*/ 	.word	0x000000ff
        /*02e0*/ 	.word	0x000000d0
        /*02e4*/ 	.short	0x0100
        /*02e6*/ 	.byte	0x06
	.zero		1


	//   ....[27]....
        /*02e8*/ 	.word	0x00000bd0
        /*02ec*/ 	.word	0x000000ff
        /*02f0*/ 	.word	0x000000e0
        /*02f4*/ 	.short	0x0100
        /*02f6*/ 	.byte	0x06
	.zero		1


	//   ....[28]....
        /*02f8*/ 	.word	0x00000be0
        /*02fc*/ 	.word	0x000000ff
        /*0300*/ 	.word	0x000000d8
        /*0304*/ 	.short	0x0100
        /*0306*/ 	.byte	0x06
	.zero		1


	//   ....[29]....
        /*0308*/ 	.word	0x00000bf0
        /*030c*/ 	.word	0x000000ff
        /*0310*/ 	.word	0x000000e8
        /*0314*/ 	.short	0x0100
        /*0316*/ 	.byte	0x06
	.zero		1


	//   ....[30]....
        /*0318*/ 	.word	0x00000cf0
        /*031c*/ 	.word	0x000000ff
        /*0320*/ 	.word	0x000000f0
        /*0324*/ 	.short	0x0100
        /*0326*/ 	.byte	0x05
	.zero		1


	//   ....[31]....
        /*0328*/ 	.word	0x00000d00
        /*032c*/ 	.word	0x000000ff
        /*0330*/ 	.word	0x00000100
        /*0334*/ 	.short	0x0100
        /*0336*/ 	.byte	0x05
	.zero		1


	//   ....[32]....
        /*0338*/ 	.word	0x00000d10
        /*033c*/ 	.word	0x000000ff
        /*0340*/ 	.word	0x000000f8
        /*0344*/ 	.short	0x0100
        /*0346*/ 	.byte	0x05
	.zero		1


	//   ....[33]....
        /*0348*/ 	.word	0x00000d20
        /*034c*/ 	.word	0x000000ff
        /*0350*/ 	.word	0x00000108
        /*0354*/ 	.short	0x0100
        /*0356*/ 	.byte	0x05
	.zero		1


	//   ....[34]....
        /*0358*/ 	.word	0x000015c0
        /*035c*/ 	.word	0x00000004
        /*0360*/ 	.word	0x00000100
        /*0364*/ 	.short	0x010a
        /*0366*/ 	.byte	0xff
	.zero		1


	//   ....[35]....
        /*0368*/ 	.word	0x000015e0
        /*036c*/ 	.word	0x00000004
        /*0370*/ 	.word	0x000000f0
        /*0374*/ 	.short	0x0101
        /*0376*/ 	.byte	0xff
	.zero		1


	//   ....[36]....
        /*0378*/ 	.word	0x00001660
        /*037c*/ 	.word	0x000000ff
        /*0380*/ 	.word	0x00000030
        /*0384*/ 	.short	0x010a
        /*0386*/ 	.byte	0x07
	.zero		1


	//   ....[37]....
        /*0388*/ 	.word	0x000017a0
        /*038c*/ 	.word	0x000000ff
        /*0390*/ 	.word	0x00000030
        /*0394*/ 	.short	0x010a
        /*0396*/ 	.byte	0x21
	.zero		1


	//   ....[38]....
        /*0398*/ 	.word	0x00001930
        /*039c*/ 	.word	0x000000ff
        /*03a0*/ 	.word	0x00000030
        /*03a4*/ 	.short	0x010a
        /*03a6*/ 	.byte	0x0d
	.zero		1


	//   ....[39]....
        /*03a8*/ 	.word	0x00001a40
        /*03ac*/ 	.word	0x000000ff
        /*03b0*/ 	.word	0x000000a8
        /*03b4*/ 	.short	0x0101
        /*03b6*/ 	.byte	0x05
	.zero		1


	//   ....[40]....
        /*03b8*/ 	.word	0x00001a70
        /*03bc*/ 	.word	0x00000008
        /*03c0*/ 	.word	0x000000b0
        /*03c4*/ 	.short	0x010a
        /*03c6*/ 	.byte	0xff
	.zero		1


	//   ....[41]....
        /*03c8*/ 	.word	0x00001b40
        /*03cc*/ 	.word	0x00000008
        /*03d0*/ 	.word	0x00000000
        /*03d4*/ 	.short	0x0101
        /*03d6*/ 	.byte	0xff
	.zero		1


	//   ....[42]....
        /*03d8*/ 	.word	0x000020b0
        /*03dc*/ 	.word	0x000000ff
        /*03e0*/ 	.word	0x00000000
        /*03e4*/ 	.short	0x010a
        /*03e6*/ 	.byte	0x04
	.zero		1


	//   ....[43]....
        /*03e8*/ 	.word	0x00002140
        /*03ec*/ 	.word	0x000000ff
        /*03f0*/ 	.word	0x00000000
        /*03f4*/ 	.short	0x010a
        /*03f6*/ 	.byte	0x04
	.zero		1


	//   ....[44]....
        /*03f8*/ 	.word	0x000021d0
        /*03fc*/ 	.word	0x000000ff
        /*0400*/ 	.word	0x00000000
        /*0404*/ 	.short	0x010a
        /*0406*/ 	.byte	0x04
	.zero		1


	//   ....[45]....
        /*0408*/ 	.word	0x00002260
        /*040c*/ 	.word	0x000000ff
        /*0410*/ 	.word	0x00000000
        /*0414*/ 	.short	0x010a
        /*0416*/ 	.byte	0x04
	.zero		1


	//   ....[46]....
        /*0418*/ 	.word	0x000022f0
        /*041c*/ 	.word	0x000000ff
        /*0420*/ 	.word	0x00000000
        /*0424*/ 	.short	0x010a
        /*0426*/ 	.byte	0x04
	.zero		1


	//   ....[47]....
        /*0428*/ 	.word	0x00002390
        /*042c*/ 	.word	0x00000000
        /*0430*/ 	.word	0x00000000
        /*0434*/ 	.short	0x010a
        /*0436*/ 	.byte	0xff
	.zero		1


	//   ....[48]....
        /*0438*/ 	.word	0x000024b0
        /*043c*/ 	.word	0x00000002
        /*0440*/ 	.word	0x000000f0
        /*0444*/ 	.short	0x010a
        /*0446*/ 	.byte	0xff
	.zero		1


	//   ....[49]....
        /*0448*/ 	.word	0x00002510
        /*044c*/ 	.word	0x00000004
        /*0450*/ 	.word	0x00000000
        /*0454*/ 	.short	0x0101
        /*0456*/ 	.byte	0xff
	.zero		1


	//   ....[50]....
        /*0458*/ 	.word	0x00002530
        /*045c*/ 	.word	0x000000ff
        /*0460*/ 	.word	0x000000c0
        /*0464*/ 	.short	0x010a
        /*0466*/ 	.byte	0x05
	.zero		1


	//   ....[51]....
        /*0468*/ 	.word	0x00002650
        /*046c*/ 	.word	0x00000002
        /*0470*/ 	.word	0x000000b0
        /*0474*/ 	.short	0x010a
        /*0476*/ 	.byte	0xff
	.zero		1


	//   ....[52]....
        /*0478*/ 	.word	0x00002760
        /*047c*/ 	.word	0x00000002
        /*0480*/ 	.word	0x00000000
        /*0484*/ 	.short	0x0101
        /*0486*/ 	.byte	0xff
	.zero		1


	//   ....[53]....
        /*0488*/ 	.word	0x000027f0
        /*048c*/ 	.word	0x000000ff
        /*0490*/ 	.word	0x000000c0
        /*0494*/ 	.short	0x0106
        /*0496*/ 	.byte	0x05
	.zero		1


	//   ....[54]....
        /*0498*/ 	.word	0x00002810
        /*049c*/ 	.word	0x000000ff
        /*04a0*/ 	.word	0x000000c0
        /*04a4*/ 	.short	0x010a
        /*04a6*/ 	.byte	0x05
	.zero		1


	//   ....[55]....
        /*04a8*/ 	.word	0x000028a0
        /*04ac*/ 	.word	0x000000ff
        /*04b0*/ 	.word	0x000000c0
        /*04b4*/ 	.short	0x0106
        /*04b6*/ 	.byte	0x04
	.zero		1


	//   ....[56]....
        /*04b8*/ 	.word	0x000028e0
        /*04bc*/ 	.word	0x00000000
        /*04c0*/ 	.word	0x000000c0
        /*04c4*/ 	.short	0x010a
        /*04c6*/ 	.byte	0xff
	.zero		1


	//   ....[57]....
        /*04c8*/ 	.word	0x00002df0
        /*04cc*/ 	.word	0x00000000
        /*04d0*/ 	.word	0x000000b0
        /*04d4*/ 	.short	0x010a
        /*04d6*/ 	.byte	0xff
	.zero		1


	//   ....[58]....
        /*04d8*/ 	.word	0x00002f00
        /*04dc*/ 	.word	0x00000003
        /*04e0*/ 	.word	0x00000000
        /*04e4*/ 	.short	0x0101
        /*04e6*/ 	.byte	0xff
	.zero		1


	//   ....[59]....
        /*04e8*/ 	.word	0x00002f10
        /*04ec*/ 	.word	0x000000ff
        /*04f0*/ 	.word	0x00000000
        /*04f4*/ 	.short	0x010a
        /*04f6*/ 	.byte	0x05
	.zero		1


	//   ....[60]....
        /*04f8*/ 	.word	0x00002f30
        /*04fc*/ 	.word	0x000000ff
        /*0500*/ 	.word	0x000000e0
        /*0504*/ 	.short	0x010a
        /*0506*/ 	.byte	0x07
	.zero		1


	//   ....[61]....
        /*0508*/ 	.word	0x00003030
        /*050c*/ 	.word	0x000000ff
        /*0510*/ 	.word	0x00000000
        /*0514*/ 	.short	0x010a
        /*0516*/ 	.byte	0x06
	.zero		1


	//   ....[62]....
        /*0518*/ 	.word	0x000030f0
        /*051c*/ 	.word	0x000000ff
        /*0520*/ 	.word	0x00000000
        /*0524*/ 	.short	0x010a
        /*0526*/ 	.byte	0x05
	.zero		1


	//   ....[63]....
        /*0528*/ 	.word	0x000034e0
        /*052c*/ 	.word	0x000000ff
        /*0530*/ 	.word	0x00000000
        /*0534*/ 	.short	0x010a
        /*0536*/ 	.byte	0x06
	.zero		1


	//   ....[64]....
        /*0538*/ 	.word	0x00003570
        /*053c*/ 	.word	0x000000ff
        /*0540*/ 	.word	0x00000000
        /*0544*/ 	.short	0x010a
        /*0546*/ 	.byte	0x07
	.zero		1


	//   ....[65]....
        /*0548*/ 	.word	0x000039b0
        /*054c*/ 	.word	0x00000000
        /*0550*/ 	.word	0x000000b0
        /*0554*/ 	.short	0x010a
        /*0556*/ 	.byte	0xff
	.zero		1


	//   ....[66]....
        /*0558*/ 	.word	0x00003a70
        /*055c*/ 	.word	0x00000000
        /*0560*/ 	.word	0x00000000
        /*0564*/ 	.short	0x0101
        /*0566*/ 	.byte	0xff
	.zero		1


	//   ....[67]....
        /*0568*/ 	.word	0x00003d90
        /*056c*/ 	.word	0x000000ff
        /*0570*/ 	.word	0x000000a8
        /*0574*/ 	.short	0x010a
        /*0576*/ 	.byte	0x04
	.zero		1


	//   ....[68]....
        /*0578*/ 	.word	0x00003f80
        /*057c*/ 	.word	0x000000ff
        /*0580*/ 	.word	0x00000080
        /*0584*/ 	.short	0x010a
        /*0586*/ 	.byte	0x04
	.zero		1


	//   ....[69]....
        /*0588*/ 	.word	0x00004250
        /*058c*/ 	.word	0x000000ff
        /*0590*/ 	.word	0x00000060
        /*0594*/ 	.short	0x010b
        /*0596*/ 	.byte	0x04
	.zero		1


	//   ....[70]....
        /*0598*/ 	.word	0x00004260
        /*059c*/ 	.word	0x000000ff
        /*05a0*/ 	.word	0x00000000
        /*05a4*/ 	.short	0x0101
        /*05a6*/ 	.byte	0x07
	.zero		1


	//   ....[71]....
        /*05a8*/ 	.word	0x00004270
        /*05ac*/ 	.word	0x000000ff
        /*05b0*/ 	.word	0x00000088
        /*05b4*/ 	.short	0x010a
        /*05b6*/ 	.byte	0x04
	.zero		1


	//   ....[72]....
        /*05b8*/ 	.word	0x00004510
        /*05bc*/ 	.word	0x000000ff
        /*05c0*/ 	.word	0x00000068
        /*05c4*/ 	.short	0x010b
        /*05c6*/ 	.byte	0x04
	.zero		1


	//   ....[73]....
        /*05c8*/ 	.word	0x00004520
        /*05cc*/ 	.word	0x000000ff
        /*05d0*/ 	.word	0x00000000
        /*05d4*/ 	.short	0x0101
        /*05d6*/ 	.byte	0x07
	.zero		1


	//   ....[74]....
        /*05d8*/ 	.word	0x00004530
        /*05dc*/ 	.word	0x000000ff
        /*05e0*/ 	.word	0x00000090
        /*05e4*/ 	.short	0x010a
        /*05e6*/ 	.byte	0x04
	.zero		1


	//   ....[75]....
        /*05e8*/ 	.word	0x00004880
        /*05ec*/ 	.word	0x000000ff
        /*05f0*/ 	.word	0x00000070
        /*05f4*/ 	.short	0x010b
        /*05f6*/ 	.byte	0x04
	.zero		1


	//   ....[76]....
        /*05f8*/ 	.word	0x000048e0
        /*05fc*/ 	.word	0x000000ff
        /*0600*/ 	.word	0x00000000
        /*0604*/ 	.short	0x0101
        /*0606*/ 	.byte	0x07
	.zero		1


	//   ....[77]....
        /*0608*/ 	.word	0x000048f0
        /*060c*/ 	.word	0x000000ff
        /*0610*/ 	.word	0x00000098
        /*0614*/ 	.short	0x010a
        /*0616*/ 	.byte	0x04
	.zero		1


	//   ....[78]....
        /*0618*/ 	.word	0x00004be0
        /*061c*/ 	.word	0x000000ff
        /*0620*/ 	.word	0x00000078
        /*0624*/ 	.short	0x010b
        /*0626*/ 	.byte	0x04
	.zero		1


	//   ....[79]....
        /*0628*/ 	.word	0x00004c10
        /*062c*/ 	.word	0x000000ff
        /*0630*/ 	.word	0x00000000
        /*0634*/ 	.short	0x0101
        /*0636*/ 	.byte	0x05
	.zero		1


	//   ....[80]....
        /*0638*/ 	.word	0x00004c60
        /*063c*/ 	.word	0x000000ff
        /*0640*/ 	.word	0x00000080
        /*0644*/ 	.short	0x010a
        /*0646*/ 	.byte	0x04
	.zero		1


	//   ....[81]....
        /*0648*/ 	.word	0x00004c80
        /*064c*/ 	.word	0x000000ff
        /*0650*/ 	.word	0x00000088
        /*0654*/ 	.short	0x010a
        /*0656*/ 	.byte	0x04
	.zero		1


	//   ....[82]....
        /*0658*/ 	.word	0x00004ca0
        /*065c*/ 	.word	0x000000ff
        /*0660*/ 	.word	0x00000090
        /*0664*/ 	.short	0x010a
        /*0666*/ 	.byte	0x04
	.zero		1


	//   ....[83]....
        /*0668*/ 	.word	0x00004ce0
        /*066c*/ 	.word	0x00000000
        /*0670*/ 	.word	0x00000098
        /*0674*/ 	.short	0x010a
        /*0676*/ 	.byte	0xff
	.zero		1


	//   ....[84]....
        /*0678*/ 	.word	0x00005010
        /*067c*/ 	.word	0x00000000
        /*0680*/ 	.word	0x000000b0
        /*0684*/ 	.short	0x010a
        /*0686*/ 	.byte	0xff
	.zero		1


	//   ....[85]....
        /*0688*/ 	.word	0x00005120
        /*068c*/ 	.word	0x00000000
        /*0690*/ 	.word	0x00000000
        /*0694*/ 	.short	0x0101
        /*0696*/ 	.byte	0xff
	.zero		1


	//   ....[86]....
        /*0698*/ 	.word	0x00005bc0
        /*069c*/ 	.word	0x000000ff
        /*06a0*/ 	.word	0x00000060
        /*06a4*/ 	.short	0x010a
        /*06a6*/ 	.byte	0x30
	.zero		1


	//   ....[87]....
        /*06a8*/ 	.word	0x00005c40
        /*06ac*/ 	.word	0x0000006e
        /*06b0*/ 	.word	0x000000d0
        /*06b4*/ 	.short	0x010a
        /*06b6*/ 	.byte	0xff
	.zero		1


	//   ....[88]....
        /*06b8*/ 	.word	0x00005db0
        /*06bc*/ 	.word	0x000000ff
        /*06c0*/ 	.word	0x00000060
        /*06c4*/ 	.short	0x010a
        /*06c6*/ 	.byte	0x30
	.zero		1


	//   ....[89]....
        /*06c8*/ 	.word	0x00006060
        /*06cc*/ 	.word	0x0000006e
        /*06d0*/ 	.word	0x000000d0
        /*06d4*/ 	.short	0x010a
        /*06d6*/ 	.byte	0xff
	.zero		1


	//   ....[90]....
        /*06d8*/ 	.word	0x00006ad0
        /*06dc*/ 	.word	0x00000000
        /*06e0*/ 	.word	0x00000000
        /*06e4*/ 	.short	0x0101
        /*06e6*/ 	.byte	0xff
	.zero		1


	//   ....[91]....
        /*06e8*/ 	.word	0x00006ae0
        /*06ec*/ 	.word	0x00000003
        /*06f0*/ 	.word	0x00000060
        /*06f4*/ 	.short	0x010a
        /*06f6*/ 	.byte	0xff
	.zero		1


	//   ....[92]....
        /*06f8*/ 	.word	0x00006ba0
        /*06fc*/ 	.word	0x00000003
        /*0700*/ 	.word	0x00000060
        /*0704*/ 	.short	0x010a
        /*0706*/ 	.byte	0xff
	.zero		1


	//   ....[93]....
        /*0708*/ 	.word	0x000078a0
        /*070c*/ 	.word	0x00000000
        /*0710*/ 	.word	0x00000000
        /*0714*/ 	.short	0x0101
        /*0716*/ 	.byte	0xff
	.zero		1


	//   ....[94]....
        /*0718*/ 	.word	0x000078c0
        /*071c*/ 	.word	0x00000003
        /*0720*/ 	.word	0x00000060
        /*0724*/ 	.short	0x010a
        /*0726*/ 	.byte	0xff
	.zero		1


	//   ....[95]....
        /*0728*/ 	.word	0x00007970
        /*072c*/ 	.word	0x00000003
        /*0730*/ 	.word	0x00000060
        /*0734*/ 	.short	0x010a
        /*0736*/ 	.byte	0xff
	.zero		1


	//   ....[96]....
        /*0738*/ 	.word	0x00008670
        /*073c*/ 	.word	0x00000000
        /*0740*/ 	.word	0x00000000
        /*0744*/ 	.short	0x0101
        /*0746*/ 	.byte	0xff
	.zero		1


	//   ....[97]....
        /*0748*/ 	.word	0x00008690
        /*074c*/ 	.word	0x00000072
        /*0750*/ 	.word	0x00000060
        /*0754*/ 	.short	0x010a
        /*0756*/ 	.byte	0xff
	.zero		1


	//   ....[98]....
        /*0758*/ 	.word	0x00008740
        /*075c*/ 	.word	0x00000072
        /*0760*/ 	.word	0x00000060
        /*0764*/ 	.short	0x010a
        /*0766*/ 	.byte	0xff
	.zero		1


	//   ....[99]....
        /*0768*/ 	.word	0x00008ba0
        /*076c*/ 	.word	0x000000ff
        /*0770*/ 	.word	0x00000000
        /*0774*/ 	.short	0x0101
        /*0776*/ 	.byte	0x05
	.zero		1


	//   ....[100]....
        /*0778*/ 	.word	0x00009490
        /*077c*/ 	.word	0x00000003
        /*0780*/ 	.word	0x00000000
        /*0784*/ 	.short	0x0101
        /*0786*/ 	.byte	0xff
	.zero		1


	//   ....[101]....
        /*0788*/ 	.word	0x00009710
        /*078c*/ 	.word	0x000000ff
        /*0790*/ 	.word	0x00000000
        /*0794*/ 	.short	0x0101
        /*0796*/ 	.byte	0x04
	.zero		1


	//   ....[102]....
        /*0798*/ 	.word	0x00009730
        /*079c*/ 	.word	0x00000004
        /*07a0*/ 	.word	0x00000100
        /*07a4*/ 	.short	0x010a
        /*07a6*/ 	.byte	0xff
	.zero		1


	//   ....[103]....
        /*07a8*/ 	.word	0x00009790
        /*07ac*/ 	.word	0x00000004
        /*07b0*/ 	.word	0x00000030
        /*07b4*/ 	.short	0x010a
        /*07b6*/ 	.byte	0xff
	.zero		1


	//   ....[104]....
        /*07b8*/ 	.word	0x000097e0
        /*07bc*/ 	.word	0x00000008
        /*07c0*/ 	.word	0x000000b0
        /*07c4*/ 	.short	0x010a
        /*07c6*/ 	.byte	0xff
	.zero		1


	//   ....[105]....
        /*07c8*/ 	.word	0x00009840
        /*07cc*/ 	.word	0x00000000
        /*07d0*/ 	.word	0x00000000
        /*07d4*/ 	.short	0x010a
        /*07d6*/ 	.byte	0xff
	.zero		1


	//   ....[106]....
        /*07d8*/ 	.word	0x000098a0
        /*07dc*/ 	.word	0x00000000
        /*07e0*/ 	.word	0x00000000
        /*07e4*/ 	.short	0x010a
        /*07e6*/ 	.byte	0xff
	.zero		1


	//   ....[107]....
        /*07e8*/ 	.word	0x00009900
        /*07ec*/ 	.word	0x00000000
        /*07f0*/ 	.word	0x00000000
        /*07f4*/ 	.short	0x010a
        /*07f6*/ 	.byte	0xff
	.zero		1


	//   ....[108]....
        /*07f8*/ 	.word	0x00009960
        /*07fc*/ 	.word	0x00000000
        /*0800*/ 	.word	0x00000000
        /*0804*/ 	.short	0x010a
        /*0806*/ 	.byte	0xff
	.zero		1


	//   ....[109]....
        /*0808*/ 	.word	0x000099c0
        /*080c*/ 	.word	0x00000000
        /*0810*/ 	.word	0x00000000
        /*0814*/ 	.short	0x010a
        /*0816*/ 	.byte	0xff
	.zero		1


	//   ....[110]....
        /*0818*/ 	.word	0x00009a10
        /*081c*/ 	.word	0x00000002
        /*0820*/ 	.word	0x000000f0
        /*0824*/ 	.short	0x010a
        /*0826*/ 	.byte	0xff
	.zero		1


	//   ....[111]....
        /*0828*/ 	.word	0x00009a70
        /*082c*/ 	.word	0x00000002
        /*0830*/ 	.word	0x000000c0
        /*0834*/ 	.short	0x010a
        /*0836*/ 	.byte	0xff
	.zero		1


	//   ....[112]....
        /*0838*/ 	.word	0x00009ac0
        /*083c*/ 	.word	0x00000002
        /*0840*/ 	.word	0x000000b0
        /*0844*/ 	.short	0x010a
        /*0846*/ 	.byte	0xff
	.zero		1


	//   ....[113]....
        /*0848*/ 	.word	0x00009b20
        /*084c*/ 	.word	0x00000000
        /*0850*/ 	.word	0x000000c0
        /*0854*/ 	.short	0x010a
        /*0856*/ 	.byte	0xff
	.zero		1


	//   ....[114]....
        /*0858*/ 	.word	0x00009b70
        /*085c*/ 	.word	0x00000000
        /*0860*/ 	.word	0x000000b0
        /*0864*/ 	.short	0x010a
        /*0866*/ 	.byte	0xff
	.zero		1


	//   ....[115]....
        /*0868*/ 	.word	0x00009bd0
        /*086c*/ 	.word	0x00000003
        /*0870*/ 	.word	0x000000e0
        /*0874*/ 	.short	0x010a
        /*0876*/ 	.byte	0xff
	.zero		1


	//   ....[116]....
        /*0878*/ 	.word	0x00009c30
        /*087c*/ 	.word	0x00000000
        /*0880*/ 	.word	0x00000000
        /*0884*/ 	.short	0x010a
        /*0886*/ 	.byte	0xff
	.zero		1


	//   ....[117]....
        /*0888*/ 	.word	0x00009c90
        /*088c*/ 	.word	0x00000000
        /*0890*/ 	.word	0x00000000
        /*0894*/ 	.short	0x010a
        /*0896*/ 	.byte	0xff
	.zero		1


	//   ....[118]....
        /*0898*/ 	.word	0x00009cf0
        /*089c*/ 	.word	0x00000000
        /*08a0*/ 	.word	0x00000000
        /*08a4*/ 	.short	0x010a
        /*08a6*/ 	.byte	0xff
	.zero		1


	//   ....[119]....
        /*08a8*/ 	.word	0x00009d40
        /*08ac*/ 	.word	0x00000000
        /*08b0*/ 	.word	0x000000b0
        /*08b4*/ 	.short	0x010a
        /*08b6*/ 	.byte	0xff
	.zero		1


	//   ....[120]....
        /*08b8*/ 	.word	0x00009da0
        /*08bc*/ 	.word	0x00000000
        /*08c0*/ 	.word	0x000000a8
        /*08c4*/ 	.short	0x010a
        /*08c6*/ 	.byte	0xff
	.zero		1


	//   ....[121]....
        /*08c8*/ 	.word	0x00009e00
        /*08cc*/ 	.word	0x00000000
        /*08d0*/ 	.word	0x00000080
        /*08d4*/ 	.short	0x010a
        /*08d6*/ 	.byte	0xff
	.zero		1


	//   ....[122]....
        /*08d8*/ 	.word	0x00009e60
        /*08dc*/ 	.word	0x00000000
        /*08e0*/ 	.word	0x00000088
        /*08e4*/ 	.short	0x010a
        /*08e6*/ 	.byte	0xff
	.zero		1


	//   ....[123]....
        /*08e8*/ 	.word	0x00009ec0
        /*08ec*/ 	.word	0x00000000
        /*08f0*/ 	.word	0x00000090
        /*08f4*/ 	.short	0x010a
        /*08f6*/ 	.byte	0xff
	.zero		1


	//   ....[124]....
        /*08f8*/ 	.word	0x00009f20
        /*08fc*/ 	.word	0x00000000
        /*0900*/ 	.word	0x00000098
        /*0904*/ 	.short	0x010a
        /*0906*/ 	.byte	0xff
	.zero		1


	//   ....[125]....
        /*0908*/ 	.word	0x00009f80
        /*090c*/ 	.word	0x00000000
        /*0910*/ 	.word	0x00000080
        /*0914*/ 	.short	0x010a
        /*0916*/ 	.byte	0xff
	.zero		1


	//   ....[126]....
        /*0918*/ 	.word	0x00009fe0
        /*091c*/ 	.word	0x00000000
        /*0920*/ 	.word	0x00000088
        /*0924*/ 	.short	0x010a
        /*0926*/ 	.byte	0xff
	.zero		1


	//   ....[127]....
        /*0928*/ 	.word	0x0000a040
        /*092c*/ 	.word	0x00000000
        /*0930*/ 	.word	0x00000090
        /*0934*/ 	.short	0x010a
        /*0936*/ 	.byte	0xff
	.zero		1


	//   ....[128]....
        /*0938*/ 	.word	0x0000a090
        /*093c*/ 	.word	0x00000000
        /*0940*/ 	.word	0x000000b0
        /*0944*/ 	.short	0x010a
        /*0946*/ 	.byte	0xff
	.zero		1


	//   ....[129]....
        /*0948*/ 	.word	0x0000a0f0
        /*094c*/ 	.word	0x00000000
        /*0950*/ 	.word	0x00000060
        /*0954*/ 	.short	0x010a
        /*0956*/ 	.byte	0xff
	.zero		1


	//   ....[130]....
        /*0958*/ 	.word	0x0000a140
        /*095c*/ 	.word	0x0000006e
        /*0960*/ 	.word	0x000000d0
        /*0964*/ 	.short	0x010a
        /*0966*/ 	.byte	0xff
	.zero		1


	//   ....[131]....
        /*0968*/ 	.word	0x0000a190
        /*096c*/ 	.word	0x00000003
        /*0970*/ 	.word	0x00000060
        /*0974*/ 	.short	0x010a
        /*0976*/ 	.byte	0xff
	.zero		1


	//   ....[132]....
        /*0978*/ 	.word	0x0000a1e0
        /*097c*/ 	.word	0x00000003
        /*0980*/ 	.word	0x00000060
        /*0984*/ 	.short	0x010a
        /*0986*/ 	.byte	0xff
	.zero		1


	//   ....[133]....
        /*0988*/ 	.word	0x0000a230
        /*098c*/ 	.word	0x00000072
        /*0990*/ 	.word	0x00000060
        /*0994*/ 	.short	0x010a
        /*0996*/ 	.byte	0xff
	.zero		1


	//----- nvinfo : EIATTR_NUM_MBARRIERS
	.align		4
.L_47:
        /*0998*/ 	.byte	0x03, 0x38
        /*099a*/ 	.short	0x0022


	//----- nvinfo : EIATTR_EXIT_INSTR_OFFSETS
	.align		4
        /*099c*/ 	.byte	0x04, 0x1c
        /*099e*/ 	.short	(.L_49 - .L_48)


	//   ....[0]....
.L_48:
        /*09a0*/ 	.word	0x000023c0


	//   ....[1]....
        /*09a4*/ 	.word	0x000028b0


	//   ....[2]....
        /*09a8*/ 	.word	0x00002910


	//   ....[3]....
        /*09ac*/ 	.word	0x000037d0


	//   ....[4]....
        /*09b0*/ 	.word	0x00004d10


	//   ....[5]....
        /*09b4*/ 	.word	0x00004d50


	//   ....[6]....
        /*09b8*/ 	.word	0x00009600


	//   ....[7]....
        /*09bc*/ 	.word	0x00009680


	//   ....[8]....
        /*09c0*/ 	.word	0x000096b0


	//   ....[9]....
        /*09c4*/ 	.word	0x00009720


	//----- nvinfo : EIATTR_MAX_THREADS
	.align		4
.L_49:
        /*09c8*/ 	.byte	0x04, 0x05
        /*09ca*/ 	.short	(.L_51 - .L_50)
.L_50:
        /*09cc*/ 	.word	0x00000100
        /*09d0*/ 	.word	0x00000001
        /*09d4*/ 	.word	0x00000001


	//----- nvinfo : EIATTR_CRS_STACK_SIZE
	.align		4
.L_51:
        /*09d8*/ 	.byte	0x04, 0x1e
        /*09da*/ 	.short	(.L_53 - .L_52)
.L_52:
        /*09dc*/ 	.word	0x00000000


	//----- nvinfo : EIATTR_CBANK_PARAM_SIZE
	.align		4
.L_53:
        /*09e0*/ 	.byte	0x03, 0x19
        /*09e2*/ 	.short	0x0a00


	//----- nvinfo : EIATTR_PARAM_CBANK
	.align		4
        /*09e4*/ 	.byte	0x04, 0x0a
        /*09e6*/ 	.short	(.L_55 - .L_54)
	.align		4
.L_54:
        /*09e8*/ 	.word	index@(.nv.constant0._ZN7cutlass13device_kernelINS_4gemm6kernel13GemmUniversalIN4cute5tupleIJiiiiEEENS1_10collective13CollectiveMmaINS1_41MainloopSm100TmaUmmaWarpSpecializedSparseILi6ELi2ELi2ENS5_IJNS4_1CILi1EEESB_SB_EEEEENS5_IJNSA_ILi128EEESE_NSA_ILi64EEEEEENS_10bfloat16_tENS5_IJNS4_6LayoutINS5_IJiNS5_IJNSA_ILi2EEEiEEEiEEENS5_IJlNS5_IJSB_SJ_EEElEEEEENSI_INS5_IJNS5_IJNS5_IJNSA_ILi8EEESJ_SP_EEEiEEENS5_IJNS5_IJNSA_ILi16EEESJ_NSA_ILi4EEEEEEiEEEiEEENS5_IJNS5_IJNS5_IJSE_SS_NSA_ILi2048EEEEEENSA_ILi16384EEEEEENS5_IJNS5_IJSB_NSA_ILi1024EEENSA_ILi32EEEEEElEEElEEEEEEEESH_NS5_IJlSB_lEEENS4_8TiledMMAINS4_8MMA_AtomIJNS4_27SM100_MMA_F16BF16_SS_SPARSEISH_SH_fLi128ELi128ELNS4_4UMMA5MajorE0ELS1D_0ELNS1C_7ScaleInE0ELS1E_0EEEEEENSI_ISC_NS5_IJNSA_ILi0EEES1H_S1H_EEEEENS5_IJNS4_10UnderscoreES1K_S1K_EEEEENS4_13SM90_TMA_LOADENS4_14ComposedLayoutINS4_7SwizzleILi2ELi4ELi3EEENS4_25smem_sparse_ptr_flag_bitsILi2ELi16EEENSI_INS5_IJNS5_IJSB_SP_EEENS5_IJSJ_S12_EEEEEENS5_IJNS5_IJS1H_SF_EEESM_EEEEEEEvNS4_8identityES1N_NS1O_INS1P_ILi3ELi4ELi3EEENS4_18smem_ptr_flag_bitsILi16EEENSI_INS5_IJSP_SF_EEENS5_IJSF_SB_EEEEEEEvS20_EENS_8epilogue10collective18CollectiveEpilogueINS29_23Sm100TmaWarpSpecializedILi4ELi2ELi32ELb1ELb0EEEJSG_NS5_IJNSI_ISE_SB_EENSI_IS12_SB_EEEEEfNS5_IJSB_llEEEfS2H_NS29_6fusion15FusionCallbacksIS2D_NS2I_17LinearCombinationIffffLNS_15FloatRoundStyleE2EEESG_S2G_JEEENS4_5SM1004TMEM4LOAD26SM100_TMEM_LOAD_32dp32b32xES1N_NS1O_INS1P_ILi2ELi5ELi2EEENS22_ILi32EEENSI_INS5_IJS12_ST_EEENS5_IJSB_S12_EEEEEEENS4_39AutoVectorizingCopyWithAssumedAlignmentILi128EEENS4_14SM90_TMA_STOREES2X_S2Z_S2Z_EEEvvEEEEvNT_6ParamsE)
        /*09ec*/ 	.short	0x0380
        /*09ee*/ 	.short	0x0a00


	//----- nvinfo : EIATTR_SW_WAR
	.align		4
.L_55:
        /*09f0*/ 	.byte	0x04, 0x36
        /*09f2*/ 	.short	(.L_57 - .L_56)
.L_56:
        /*09f4*/ 	.word	0x00000008
.L_57:


//--------------------- .nv.callgraph             --------------------------
	.section	.nv.callgraph,"",@"SHT_CUDA_CALLGRAPH"
	.align	4
	.sectionentsize	8
	.align		4
        /*0000*/ 	.word	0x00000000
	.align		4
        /*0004*/ 	.word	0xffffffff
	.align		4
        /*0008*/ 	.word	index@(_ZN7cutlass13device_kernelINS_4gemm6kernel13GemmUniversalIN4cute5tupleIJiiiiEEENS1_10collective13CollectiveMmaINS1_41MainloopSm100TmaUmmaWarpSpecializedSparseILi6ELi2ELi2ENS5_IJNS4_1CILi1EEESB_SB_EEEEENS5_IJNSA_ILi128EEESE_NSA_ILi64EEEEEENS_10bfloat16_tENS5_IJNS4_6LayoutINS5_IJiNS5_IJNSA_ILi2EEEiEEEiEEENS5_IJlNS5_IJSB_SJ_EEElEEEEENSI_INS5_IJNS5_IJNS5_IJNSA_ILi8EEESJ_SP_EEEiEEENS5_IJNS5_IJNSA_ILi16EEESJ_NSA_ILi4EEEEEEiEEEiEEENS5_IJNS5_IJNS5_IJSE_SS_NSA_ILi2048EEEEEENSA_ILi16384EEEEEENS5_IJNS5_IJSB_NSA_ILi1024EEENSA_ILi32EEEEEElEEElEEEEEEEESH_NS5_IJlSB_lEEENS4_8TiledMMAINS4_8MMA_AtomIJNS4_27SM100_MMA_F16BF16_SS_SPARSEISH_SH_fLi128ELi128ELNS4_4UMMA5MajorE0ELS1D_0ELNS1C_7ScaleInE0ELS1E_0EEEEEENSI_ISC_NS5_IJNSA_ILi0EEES1H_S1H_EEEEENS5_IJNS4_10UnderscoreES1K_S1K_EEEEENS4_13SM90_TMA_LOADENS4_14ComposedLayoutINS4_7SwizzleILi2ELi4ELi3EEENS4_25smem_sparse_ptr_flag_bitsILi2ELi16EEENSI_INS5_IJNS5_IJSB_SP_EEENS5_IJSJ_S12_EEEEEENS5_IJNS5_IJS1H_SF_EEESM_EEEEEEEvNS4_8identityES1N_NS1O_INS1P_ILi3ELi4ELi3EEENS4_18smem_ptr_flag_bitsILi16EEENSI_INS5_IJSP_SF_EEENS5_IJSF_SB_EEEEEEEvS20_EENS_8epilogue10collective18CollectiveEpilogueINS29_23Sm100TmaWarpSpecializedILi4ELi2ELi32ELb1ELb0EEEJSG_NS5_IJNSI_ISE_SB_EENSI_IS12_SB_EEEEEfNS5_IJSB_llEEEfS2H_NS29_6fusion15FusionCallbacksIS2D_NS2I_17LinearCombinationIffffLNS_15FloatRoundStyleE2EEESG_S2G_JEEENS4_5SM1004TMEM4LOAD26SM100_TMEM_LOAD_32dp32b32xES1N_NS1O_INS1P_ILi2ELi5ELi2EEENS22_ILi32EEENSI_INS5_IJS12_ST_EEENS5_IJSB_S12_EEEEEEENS4_39AutoVectorizingCopyWithAssumedAlignmentILi128EEENS4_14SM90_TMA_STOREES2X_S2Z_S2Z_EEEvvEEEEvNT_6ParamsE)
	.align		4
        /*000c*/ 	.word	index@(__assertfail)
	.align		4
        /*0010*/ 	.word	0x00000000
	.align		4
        /*0014*/ 	.word	0xfffffffe
	.align		4
        /*0018*/ 	.word	0x00000000
	.align		4
        /*001c*/ 	.word	0xfffffffd
	.align		4
        /*0020*/ 	.word	0x00000000
	.align		4
        /*0024*/ 	.word	0xfffffffc


//--------------------- .nv.constant4             --------------------------
	.section	.nv.constant4,"a",@progbits
	.align	8
	.align		8
.nv.constant4:
        /*0000*/ 	.dword	__assertfail
	.align		8
        /*0008*/ 	.dword	__unnamed_1
	.align		8
        /*0010*/ 	.dword	__unnamed_2
	.align		8
        /*0018*/ 	.dword	_ZN39_INTERNAL_201a743a_4_k_cu_b126a7e2_39734cuda3std3__45__cpo5beginE
	.align		8
        /*0020*/ 	.dword	_ZN39_INTERNAL_201a743a_4_k_cu_b126a7e2_39734cuda3std3__45__cpo3endE
	.align		8
        /*0028*/ 	.dword	_ZN39_INTERNAL_201a743a_4_k_cu_b126a7e2_39734cuda3std3__45__cpo6cbeginE
	.align		8
        /*0030*/ 	.dword	_ZN39_INTERNAL_201a743a_4_k_cu_b126a7e2_39734cuda3std3__45__cpo4cendE
	.align		8
        /*0038*/ 	.dword	_ZN39_INTERNAL_201a743a_4_k_cu_b126a7e2_39734cuda3std3__441_GLOBAL__N__201a743a_4_k_cu_b126a7e2_39736ignoreE
	.align		8
        /*0040*/ 	.dword	_ZN39_INTERNAL_201a743a_4_k_cu_b126a7e2_39734cuda3std3__419piecewise_constructE
	.align		8
        /*0048*/ 	.dword	_ZN39_INTERNAL_201a743a_4_k_cu_b126a7e2_39734cuda3std3__48in_placeE
	.align		8
        /*0050*/ 	.dword	_ZN39_INTERNAL_201a743a_4_k_cu_b126a7e2_39734cuda3std6ranges3__45__cpo4swapE
	.align		8
        /*0058*/ 	.dword	_ZN39_INTERNAL_201a743a_4_k_cu_b126a7e2_39734cuda3std6ranges3__45__cpo9iter_moveE
	.align		8
        /*0060*/ 	.dword	_ZN39_INTERNAL_201a743a_4_k_cu_b126a7e2_39734cute7productE
	.align		8
        /*0068*/ 	.dword	_ZN39_INTERNAL_201a743a_4_k_cu_b126a7e2_39734cute1_E
	.align		8
        /*0070*/ 	.dword	$str$25
	.align		8
        /*0078*/ 	.dword	$str$26
	.align		8
        /*0080*/ 	.dword	$str$27
	.align		8
        /*0088*/ 	.dword	$str$28


//--------------------- .text._ZN7cutlass13device_kernelINS_4gemm6kernel13GemmUniversalIN4cute5tupleIJiiiiEEENS1_10collective13CollectiveMmaINS1_41MainloopSm100TmaUmmaWarpSpecializedSparseILi6ELi2ELi2ENS5_IJNS4_1CILi1EEESB_SB_EEEEENS5_IJNSA_ILi128EEESE_NSA_ILi64EEEEEENS_10bfloat16_tENS5_IJNS4_6LayoutINS5_IJiNS5_IJNSA_ILi2EEEiEEEiEEENS5_IJlNS5_IJSB_SJ_EEElEEEEENSI_INS5_IJNS5_IJNS5_IJNSA_ILi8EEESJ_SP_EEEiEEENS5_IJNS5_IJNSA_ILi16EEESJ_NSA_ILi4EEEEEEiEEEiEEENS5_IJNS5_IJNS5_IJSE_SS_NSA_ILi2048EEEEEENSA_ILi16384EEEEEENS5_IJNS5_IJSB_NSA_ILi1024EEENSA_ILi32EEEEEElEEElEEEEEEEESH_NS5_IJlSB_lEEENS4_8TiledMMAINS4_8MMA_AtomIJNS4_27SM100_MMA_F16BF16_SS_SPARSEISH_SH_fLi128ELi128ELNS4_4UMMA5MajorE0ELS1D_0ELNS1C_7ScaleInE0ELS1E_0EEEEEENSI_ISC_NS5_IJNSA_ILi0EEES1H_S1H_EEEEENS5_IJNS4_10UnderscoreES1K_S1K_EEEEENS4_13SM90_TMA_LOADENS4_14ComposedLayoutINS4_7SwizzleILi2ELi4ELi3EEENS4_25smem_sparse_ptr_flag_bitsILi2ELi16EEENSI_INS5_IJNS5_IJSB_SP_EEENS5_IJSJ_S12_EEEEEENS5_IJNS5_IJS1H_SF_EEESM_EEEEEEEvNS4_8identityES1N_NS1O_INS1P_ILi3ELi4ELi3EEENS4_18smem_ptr_flag_bitsILi16EEENSI_INS5_IJSP_SF_EEENS5_IJSF_SB_EEEEEEEvS20_EENS_8epilogue10collective18CollectiveEpilogueINS29_23Sm100TmaWarpSpecializedILi4ELi2ELi32ELb1ELb0EEEJSG_NS5_IJNSI_ISE_SB_EENSI_IS12_SB_EEEEEfNS5_IJSB_llEEEfS2H_NS29_6fusion15FusionCallbacksIS2D_NS2I_17LinearCombinationIffffLNS_15FloatRoundStyleE2EEESG_S2G_JEEENS4_5SM1004TMEM4LOAD26SM100_TMEM_LOAD_32dp32b32xES1N_NS1O_INS1P_ILi2ELi5ELi2EEENS22_ILi32EEENSI_INS5_IJS12_ST_EEENS5_IJSB_S12_EEEEEEENS4_39AutoVectorizingCopyWithAssumedAlignmentILi128EEENS4_14SM90_TMA_STOREES2X_S2Z_S2Z_EEEvvEEEEvNT_6ParamsE --------------------------
	.section	.text._ZN7cutlass13device_kernelINS_4gemm6kernel13GemmUniversalIN4cute5tupleIJiiiiEEENS1_10collective13CollectiveMmaINS1_41MainloopSm100TmaUmmaWarpSpecializedSparseILi6ELi2ELi2ENS5_IJNS4_1CILi1EEESB_SB_EEEEENS5_IJNSA_ILi128EEESE_NSA_ILi64EEEEEENS_10bfloat16_tENS5_IJNS4_6LayoutINS5_IJiNS5_IJNSA_ILi2EEEiEEEiEEENS5_IJlNS5_IJSB_SJ_EEElEEEEENSI_INS5_IJNS5_IJNS5_IJNSA_ILi8EEESJ_SP_EEEiEEENS5_IJNS5_IJNSA_ILi16EEESJ_NSA_ILi4EEEEEEiEEEiEEENS5_IJNS5_IJNS5_IJSE_SS_NSA_ILi2048EEEEEENSA_ILi16384EEEEEENS5_IJNS5_IJSB_NSA_ILi1024EEENSA_ILi32EEEEEElEEElEEEEEEEESH_NS5_IJlSB_lEEENS4_8TiledMMAINS4_8MMA_AtomIJNS4_27SM100_MMA_F16BF16_SS_SPARSEISH_SH_fLi128ELi128ELNS4_4UMMA5MajorE0ELS1D_0ELNS1C_7ScaleInE0ELS1E_0EEEEEENSI_ISC_NS5_IJNSA_ILi0EEES1H_S1H_EEEEENS5_IJNS4_10UnderscoreES1K_S1K_EEEEENS4_13SM90_TMA_LOADENS4_14ComposedLayoutINS4_7SwizzleILi2ELi4ELi3EEENS4_25smem_sparse_ptr_flag_bitsILi2ELi16EEENSI_INS5_IJNS5_IJSB_SP_EEENS5_IJSJ_S12_EEEEEENS5_IJNS5_IJS1H_SF_EEESM_EEEEEEEvNS4_8identityES1N_NS1O_INS1P_ILi3ELi4ELi3EEENS4_18smem_ptr_flag_bitsILi16EEENSI_INS5_IJSP_SF_EEENS5_IJSF_SB_EEEEEEEvS20_EENS_8epilogue10collective18CollectiveEpilogueINS29_23Sm100TmaWarpSpecializedILi4ELi2ELi32ELb1ELb0EEEJSG_NS5_IJNSI_ISE_SB_EENSI_IS12_SB_EEEEEfNS5_IJSB_llEEEfS2H_NS29_6fusion15FusionCallbacksIS2D_NS2I_17LinearCombinationIffffLNS_15FloatRoundStyleE2EEESG_S2G_JEEENS4_5SM1004TMEM4LOAD26SM100_TMEM_LOAD_32dp32b32xES1N_NS1O_INS1P_ILi2ELi5ELi2EEENS22_ILi32EEENSI_INS5_IJS12_ST_EEENS5_IJSB_S12_EEEEEEENS4_39AutoVectorizingCopyWithAssumedAlignmentILi128EEENS4_14SM90_TMA_STOREES2X_S2Z_S2Z_EEEvvEEEEvNT_6ParamsE,"ax",@progbits
	.align	128
.text._ZN7cutlass13device_kernelINS_4gemm6kernel13GemmUniversalIN4cute5tupleIJiiiiEEENS1_10collective13CollectiveMmaINS1_41MainloopSm100TmaUmmaWarpSpecializedSparseILi6ELi2ELi2ENS5_IJNS4_1CILi1EEESB_SB_EEEEENS5_IJNSA_ILi128EEESE_NSA_ILi64EEEEEENS_10bfloat16_tENS5_IJNS4_6LayoutINS5_IJiNS5_IJNSA_ILi2EEEiEEEiEEENS5_IJlNS5_IJSB_SJ_EEElEEEEENSI_INS5_IJNS5_IJNS5_IJNSA_ILi8EEESJ_SP_EEEiEEENS5_IJNS5_IJNSA_ILi16EEESJ_NSA_ILi4EEEEEEiEEEiEEENS5_IJNS5_IJNS5_IJSE_SS_NSA_ILi2048EEEEEENSA_ILi16384EEEEEENS5_IJNS5_IJSB_NSA_ILi1024EEENSA_ILi32EEEEEElEEElEEEEEEEESH_NS5_IJlSB_lEEENS4_8TiledMMAINS4_8MMA_AtomIJNS4_27SM100_MMA_F16BF16_SS_SPARSEISH_SH_fLi128ELi128ELNS4_4UMMA5MajorE0ELS1D_0ELNS1C_7ScaleInE0ELS1E_0EEEEEENSI_ISC_NS5_IJNSA_ILi0EEES1H_S1H_EEEEENS5_IJNS4_10UnderscoreES1K_S1K_EEEEENS4_13SM90_TMA_LOADENS4_14ComposedLayoutINS4_7SwizzleILi2ELi4ELi3EEENS4_25smem_sparse_ptr_flag_bitsILi2ELi16EEENSI_INS5_IJNS5_IJSB_SP_EEENS5_IJSJ_S12_EEEEEENS5_IJNS5_IJS1H_SF_EEESM_EEEEEEEvNS4_8identityES1N_NS1O_INS1P_ILi3ELi4ELi3EEENS4_18smem_ptr_flag_bitsILi16EEENSI_INS5_IJSP_SF_EEENS5_IJSF_SB_EEEEEEEvS20_EENS_8epilogue10collective18CollectiveEpilogueINS29_23Sm100TmaWarpSpecializedILi4ELi2ELi32ELb1ELb0EEEJSG_NS5_IJNSI_ISE_SB_EENSI_IS12_SB_EEEEEfNS5_IJSB_llEEEfS2H_NS29_6fusion15FusionCallbacksIS2D_NS2I_17LinearCombinationIffffLNS_15FloatRoundStyleE2EEESG_S2G_JEEENS4_5SM1004TMEM4LOAD26SM100_TMEM_LOAD_32dp32b32xES1N_NS1O_INS1P_ILi2ELi5ELi2EEENS22_ILi32EEENSI_INS5_IJS12_ST_EEENS5_IJSB_S12_EEEEEEENS4_39AutoVectorizingCopyWithAssumedAlignmentILi128EEENS4_14SM90_TMA_STOREES2X_S2Z_S2Z_EEEvvEEEEvNT_6ParamsE:
        .type           _ZN7cutlass13device_kernelINS_4gemm6kernel13GemmUniversalIN4cute5tupleIJiiiiEEENS1_10collective13CollectiveMmaINS1_41MainloopSm100TmaUmmaWarpSpecializedSparseILi6ELi2ELi2ENS5_IJNS4_1CILi1EEESB_SB_EEEEENS5_IJNSA_ILi128EEESE_NSA_ILi64EEEEEENS_10bfloat16_tENS5_IJNS4_6LayoutINS5_IJiNS5_IJNSA_ILi2EEEiEEEiEEENS5_IJlNS5_IJSB_SJ_EEElEEEEENSI_INS5_IJNS5_IJNS5_IJNSA_ILi8EEESJ_SP_EEEiEEENS5_IJNS5_IJNSA_ILi16EEESJ_NSA_ILi4EEEEEEiEEEiEEENS5_IJNS5_IJNS5_IJSE_SS_NSA_ILi2048EEEEEENSA_ILi16384EEEEEENS5_IJNS5_IJSB_NSA_ILi1024EEENSA_ILi32EEEEEElEEElEEEEEEEESH_NS5_IJlSB_lEEENS4_8TiledMMAINS4_8MMA_AtomIJNS4_27SM100_MMA_F16BF16_SS_SPARSEISH_SH_fLi128ELi128ELNS4_4UMMA5MajorE0ELS1D_0ELNS1C_7ScaleInE0ELS1E_0EEEEEENSI_ISC_NS5_IJNSA_ILi0EEES1H_S1H_EEEEENS5_IJNS4_10UnderscoreES1K_S1K_EEEEENS4_13SM90_TMA_LOADENS4_14ComposedLayoutINS4_7SwizzleILi2ELi4ELi3EEENS4_25smem_sparse_ptr_flag_bitsILi2ELi16EEENSI_INS5_IJNS5_IJSB_SP_EEENS5_IJSJ_S12_EEEEEENS5_IJNS5_IJS1H_SF_EEESM_EEEEEEEvNS4_8identityES1N_NS1O_INS1P_ILi3ELi4ELi3EEENS4_18smem_ptr_flag_bitsILi16EEENSI_INS5_IJSP_SF_EEENS5_IJSF_SB_EEEEEEEvS20_EENS_8epilogue10collective18CollectiveEpilogueINS29_23Sm100TmaWarpSpecializedILi4ELi2ELi32ELb1ELb0EEEJSG_NS5_IJNSI_ISE_SB_EENSI_IS12_SB_EEEEEfNS5_IJSB_llEEEfS2H_NS29_6fusion15FusionCallbacksIS2D_NS2I_17LinearCombinationIffffLNS_15FloatRoundStyleE2EEESG_S2G_JEEENS4_5SM1004TMEM4LOAD26SM100_TMEM_LOAD_32dp32b32xES1N_NS1O_INS1P_ILi2ELi5ELi2EEENS22_ILi32EEENSI_INS5_IJS12_ST_EEENS5_IJSB_S12_EEEEEEENS4_39AutoVectorizingCopyWithAssumedAlignmentILi128EEENS4_14SM90_TMA_STOREES2X_S2Z_S2Z_EEEvvEEEEvNT_6ParamsE,@function
        .size           _ZN7cutlass13device_kernelINS_4gemm6kernel13GemmUniversalIN4cute5tupleIJiiiiEEENS1_10collective13CollectiveMmaINS1_41MainloopSm100TmaUmmaWarpSpecializedSparseILi6ELi2ELi2ENS5_IJNS4_1CILi1EEESB_SB_EEEEENS5_IJNSA_ILi128EEESE_NSA_ILi64EEEEEENS_10bfloat16_tENS5_IJNS4_6LayoutINS5_IJiNS5_IJNSA_ILi2EEEiEEEiEEENS5_IJlNS5_IJSB_SJ_EEElEEEEENSI_INS5_IJNS5_IJNS5_IJNSA_ILi8EEESJ_SP_EEEiEEENS5_IJNS5_IJNSA_ILi16EEESJ_NSA_ILi4EEEEEEiEEEiEEENS5_IJNS5_IJNS5_IJSE_SS_NSA_ILi2048EEEEEENSA_ILi16384EEEEEENS5_IJNS5_IJSB_NSA_ILi1024EEENSA_ILi32EEEEEElEEElEEEEEEEESH_NS5_IJlSB_lEEENS4_8TiledMMAINS4_8MMA_AtomIJNS4_27SM100_MMA_F16BF16_SS_SPARSEISH_SH_fLi128ELi128ELNS4_4UMMA5MajorE0ELS1D_0ELNS1C_7ScaleInE0ELS1E_0EEEEEENSI_ISC_NS5_IJNSA_ILi0EEES1H_S1H_EEEEENS5_IJNS4_10UnderscoreES1K_S1K_EEEEENS4_13SM90_TMA_LOADENS4_14ComposedLayoutINS4_7SwizzleILi2ELi4ELi3EEENS4_25smem_sparse_ptr_flag_bitsILi2ELi16EEENSI_INS5_IJNS5_IJSB_SP_EEENS5_IJSJ_S12_EEEEEENS5_IJNS5_IJS1H_SF_EEESM_EEEEEEEvNS4_8identityES1N_NS1O_INS1P_ILi3ELi4ELi3EEENS4_18smem_ptr_flag_bitsILi16EEENSI_INS5_IJSP_SF_EEENS5_IJSF_SB_EEEEEEEvS20_EENS_8epilogue10collective18CollectiveEpilogueINS29_23Sm100TmaWarpSpecializedILi4ELi2ELi32ELb1ELb0EEEJSG_NS5_IJNSI_ISE_SB_EENSI_IS12_SB_EEEEEfNS5_IJSB_llEEEfS2H_NS29_6fusion15FusionCallbacksIS2D_NS2I_17LinearCombinationIffffLNS_15FloatRoundStyleE2EEESG_S2G_JEEENS4_5SM1004TMEM4LOAD26SM100_TMEM_LOAD_32dp32b32xES1N_NS1O_INS1P_ILi2ELi5ELi2EEENS22_ILi32EEENSI_INS5_IJS12_ST_EEENS5_IJSB_S12_EEEEEEENS4_39AutoVectorizingCopyWithAssumedAlignmentILi128EEENS4_14SM90_TMA_STOREES2X_S2Z_S2Z_EEEvvEEEEvNT_6ParamsE,(.L_x_169 - _ZN7cutlass13device_kernelINS_4gemm6kernel13GemmUniversalIN4cute5tupleIJiiiiEEENS1_10collective13CollectiveMmaINS1_41MainloopSm100TmaUmmaWarpSpecializedSparseILi6ELi2ELi2ENS5_IJNS4_1CILi1EEESB_SB_EEEEENS5_IJNSA_ILi128EEESE_NSA_ILi64EEEEEENS_10bfloat16_tENS5_IJNS4_6LayoutINS5_IJiNS5_IJNSA_ILi2EEEiEEEiEEENS5_IJlNS5_IJSB_SJ_EEElEEEEENSI_INS5_IJNS5_IJNS5_IJNSA_ILi8EEESJ_SP_EEEiEEENS5_IJNS5_IJNSA_ILi16EEESJ_NSA_ILi4EEEEEEiEEEiEEENS5_IJNS5_IJNS5_IJSE_SS_NSA_ILi2048EEEEEENSA_ILi16384EEEEEENS5_IJNS5_IJSB_NSA_ILi1024EEENSA_ILi32EEEEEElEEElEEEEEEEESH_NS5_IJlSB_lEEENS4_8TiledMMAINS4_8MMA_AtomIJNS4_27SM100_MMA_F16BF16_SS_SPARSEISH_SH_fLi128ELi128ELNS4_4UMMA5MajorE0ELS1D_0ELNS1C_7ScaleInE0ELS1E_0EEEEEENSI_ISC_NS5_IJNSA_ILi0EEES1H_S1H_EEEEENS5_IJNS4_10UnderscoreES1K_S1K_EEEEENS4_13SM90_TMA_LOADENS4_14ComposedLayoutINS4_7SwizzleILi2ELi4ELi3EEENS4_25smem_sparse_ptr_flag_bitsILi2ELi16EEENSI_INS5_IJNS5_IJSB_SP_EEENS5_IJSJ_S12_EEEEEENS5_IJNS5_IJS1H_SF_EEESM_EEEEEEEvNS4_8identityES1N_NS1O_INS1P_ILi3ELi4ELi3EEENS4_18smem_ptr_flag_bitsILi16EEENSI_INS5_IJSP_SF_EEENS5_IJSF_SB_EEEEEEEvS20_EENS_8epilogue10collective18CollectiveEpilogueINS29_23Sm100TmaWarpSpecializedILi4ELi2ELi32ELb1ELb0EEEJSG_NS5_IJNSI_ISE_SB_EENSI_IS12_SB_EEEEEfNS5_IJSB_llEEEfS2H_NS29_6fusion15FusionCallbacksIS2D_NS2I_17LinearCombinationIffffLNS_15FloatRoundStyleE2EEESG_S2G_JEEENS4_5SM1004TMEM4LOAD26SM100_TMEM_LOAD_32dp32b32xES1N_NS1O_INS1P_ILi2ELi5ELi2EEENS22_ILi32EEENSI_INS5_IJS12_ST_EEENS5_IJSB_S12_EEEEEEENS4_39AutoVectorizingCopyWithAssumedAlignmentILi128EEENS4_14SM90_TMA_STOREES2X_S2Z_S2Z_EEEvvEEEEvNT_6ParamsE)
        .other          _ZN7cutlass13device_kernelINS_4gemm6kernel13GemmUniversalIN4cute5tupleIJiiiiEEENS1_10collective13CollectiveMmaINS1_41MainloopSm100TmaUmmaWarpSpecializedSparseILi6ELi2ELi2ENS5_IJNS4_1CILi1EEESB_SB_EEEEENS5_IJNSA_ILi128EEESE_NSA_ILi64EEEEEENS_10bfloat16_tENS5_IJNS4_6LayoutINS5_IJiNS5_IJNSA_ILi2EEEiEEEiEEENS5_IJlNS5_IJSB_SJ_EEElEEEEENSI_INS5_IJNS5_IJNS5_IJNSA_ILi8EEESJ_SP_EEEiEEENS5_IJNS5_IJNSA_ILi16EEESJ_NSA_ILi4EEEEEEiEEEiEEENS5_IJNS5_IJNS5_IJSE_SS_NSA_ILi2048EEEEEENSA_ILi16384EEEEEENS5_IJNS5_IJSB_NSA_ILi1024EEENSA_ILi32EEEEEElEEElEEEEEEEESH_NS5_IJlSB_lEEENS4_8TiledMMAINS4_8MMA_AtomIJNS4_27SM100_MMA_F16BF16_SS_SPARSEISH_SH_fLi128ELi128ELNS4_4UMMA5MajorE0ELS1D_0ELNS1C_7ScaleInE0ELS1E_0EEEEEENSI_ISC_NS5_IJNSA_ILi0EEES1H_S1H_EEEEENS5_IJNS4_10UnderscoreES1K_S1K_EEEEENS4_13SM90_TMA_LOADENS4_14ComposedLayoutINS4_7SwizzleILi2ELi4ELi3EEENS4_25smem_sparse_ptr_flag_bitsILi2ELi16EEENSI_INS5_IJNS5_IJSB_SP_EEENS5_IJSJ_S12_EEEEEENS5_IJNS5_IJS1H_SF_EEESM_EEEEEEEvNS4_8identityES1N_NS1O_INS1P_ILi3ELi4ELi3EEENS4_18smem_ptr_flag_bitsILi16EEENSI_INS5_IJSP_SF_EEENS5_IJSF_SB_EEEEEEEvS20_EENS_8epilogue10collective18CollectiveEpilogueINS29_23Sm100TmaWarpSpecializedILi4ELi2ELi32ELb1ELb0EEEJSG_NS5_IJNSI_ISE_SB_EENSI_IS12_SB_EEEEEfNS5_IJSB_llEEEfS2H_NS29_6fusion15FusionCallbacksIS2D_NS2I_17LinearCombinationIffffLNS_15FloatRoundStyleE2EEESG_S2G_JEEENS4_5SM1004TMEM4LOAD26SM100_TMEM_LOAD_32dp32b32xES1N_NS1O_INS1P_ILi2ELi5ELi2EEENS22_ILi32EEENSI_INS5_IJS12_ST_EEENS5_IJSB_S12_EEEEEEENS4_39AutoVectorizingCopyWithAssumedAlignmentILi128EEENS4_14SM90_TMA_STOREES2X_S2Z_S2Z_EEEvvEEEEvNT_6ParamsE,@"STO_CUDA_ENTRY STV_DEFAULT"
_ZN7cutlass13device_kernelINS_4gemm6kernel13GemmUniversalIN4cute5tupleIJiiiiEEENS1_10collective13CollectiveMmaINS1_41MainloopSm100TmaUmmaWarpSpecializedSparseILi6ELi2ELi2ENS5_IJNS4_1CILi1EEESB_SB_EEEEENS5_IJNSA_ILi128EEESE_NSA_ILi64EEEEEENS_10bfloat16_tENS5_IJNS4_6LayoutINS5_IJiNS5_IJNSA_ILi2EEEiEEEiEEENS5_IJlNS5_IJSB_SJ_EEElEEEEENSI_INS5_IJNS5_IJNS5_IJNSA_ILi8EEESJ_SP_EEEiEEENS5_IJNS5_IJNSA_ILi16EEESJ_NSA_ILi4EEEEEEiEEEiEEENS5_IJNS5_IJNS5_IJSE_SS_NSA_ILi2048EEEEEENSA_ILi16384EEEEEENS5_IJNS5_IJSB_NSA_ILi1024EEENSA_ILi32EEEEEElEEElEEEEEEEESH_NS5_IJlSB_lEEENS4_8TiledMMAINS4_8MMA_AtomIJNS4_27SM100_MMA_F16BF16_SS_SPARSEISH_SH_fLi128ELi128ELNS4_4UMMA5MajorE0ELS1D_0ELNS1C_7ScaleInE0ELS1E_0EEEEEENSI_ISC_NS5_IJNSA_ILi0EEES1H_S1H_EEEEENS5_IJNS4_10UnderscoreES1K_S1K_EEEEENS4_13SM90_TMA_LOADENS4_14ComposedLayoutINS4_7SwizzleILi2ELi4ELi3EEENS4_25smem_sparse_ptr_flag_bitsILi2ELi16EEENSI_INS5_IJNS5_IJSB_SP_EEENS5_IJSJ_S12_EEEEEENS5_IJNS5_IJS1H_SF_EEESM_EEEEEEEvNS4_8identityES1N_NS1O_INS1P_ILi3ELi4ELi3EEENS4_18smem_ptr_flag_bitsILi16EEENSI_INS5_IJSP_SF_EEENS5_IJSF_SB_EEEEEEEvS20_EENS_8epilogue10collective18CollectiveEpilogueINS29_23Sm100TmaWarpSpecializedILi4ELi2ELi32ELb1ELb0EEEJSG_NS5_IJNSI_ISE_SB_EENSI_IS12_SB_EEEEEfNS5_IJSB_llEEEfS2H_NS29_6fusion15FusionCallbacksIS2D_NS2I_17LinearCombinationIffffLNS_15FloatRoundStyleE2EEESG_S2G_JEEENS4_5SM1004TMEM4LOAD26SM100_TMEM_LOAD_32dp32b32xES1N_NS1O_INS1P_ILi2ELi5ELi2EEENS22_ILi32EEENSI_INS5_IJS12_ST_EEENS5_IJSB_S12_EEEEEEENS4_39AutoVectorizingCopyWithAssumedAlignmentILi128EEENS4_14SM90_TMA_STOREES2X_S2Z_S2Z_EEEvvEEEEvNT_6ParamsE:
[----:B------:R-:W1:Y:S01]  /*0000*/  LDC R1, c[0x0][0x37c] ;  /* 0x0000df00ff017b82 */ /* 0x000e620000000800 */
[----:B------:R-:W2:Y:S01]  /*0010*/  S2R R103, SR_TID.X ;  /* 0x0000000000677919 */ /* 0x000ea20000002100 */
[----:B------:R-:W3:Y:S01]  /*0020*/  LDCU.64 UR4, c[0x0][0xa90] ;  /* 0x00015200ff0477ac */ /* 0x000ee20008000a00 */
[----:B------:R-:W-:Y:S02]  /*0030*/  PRMT R89, RZ, 0x7610, R89 ;  /* 0x00007610ff597816 */ /* 0x000fe40000000059 */
[----:B------:R-:W-:Y:S01]  /*0040*/  ELECT P4, URZ, PT ;  /* 0x0000000000ff782f */ /* 0x000fe20003880000 */
[----:B------:R-:W4:Y:S01]  /*0050*/  LDCU.64 UR38, c[0x0][0x358] ;  /* 0x00006b00ff2677ac */ /* 0x000f220008000a00 */
[----:B---3--:R-:W-:-:S04]  /*0060*/  UISETP.NE.U32.AND UP0, UPT, UR4, URZ, UPT ;  /* 0x000000ff0400728c */ /* 0x008fc8000bf05070 */
[----:B------:R-:W-:Y:S01]  /*0070*/  UISETP.NE.AND.EX UP0, UPT, UR5, URZ, UPT, UP0 ;  /* 0x000000ff0500728c */ /* 0x000fe2000bf05300 */
[----:B--2---:R-:W-:-:S05]  /*0080*/  SHF.R.U32.HI R94, RZ, 0x5, R103 ;  /* 0x00000005ff5e7819 */ /* 0x004fca0000011667 */
[----:B------:R-:W2:Y:S02]  /*0090*/  SHFL.IDX PT, R0, R94, RZ, 0x1f ;  /* 0x00001fff5e007589 */ /* 0x000ea400000e0000 */
[----:B--2---:R-:W-:Y:S01]  /*00a0*/  R2UR UR8, R0 ;  /* 0x00000000000872ca */ /* 0x004fe200000e0000 */
[----:B-1--4-:R-:W-:-:S14]  /*00b0*/  BRA.U UP0, `(.L_x_0) ;  /* 0x00000001002c7547 */ /* 0x012fdc000b800000 */
[----:B------:R-:W1:Y:S02]  /*00c0*/  LDCU.64 UR6, c[0x0][0xa88] ;  /* 0x00015100ff0677ac */ /* 0x000e640008000a00 */
[----:B-1----:R-:W-:-:S04]  /*00d0*/  UISETP.NE.U32.AND UP0, UPT, UR6, URZ, UPT ;  /* 0x000000ff0600728c */ /* 0x002fc8000bf05070 */
[----:B------:R-:W-:-:S09]  /*00e0*/  UISETP.NE.AND.EX UP0, UPT, UR7, URZ, UPT, UP0 ;  /* 0x000000ff0700728c */ /* 0x000fd2000bf05300 */
[----:B------:R-:W-:Y:S05]  /*00f0*/  BRA.U !UP0, `(.L_x_1) ;  /* 0x0000000108107547 */ /* 0x000fea000b800000 */
[----:B------:R-:W1:Y:S02]  /*0100*/  LDC.64 R2, c[0x0][0xa88] ;  /* 0x0002a200ff027b82 */ /* 0x000e640000000a00 */
[----:B-1----:R1:W5:Y:S01]  /*0110*/  LDG.E R49, desc[UR38][R2.64] ;  /* 0x0000002602317981 */ /* 0x002362000c1e1900 */
[----:B------:R-:W-:Y:S01]  /*0120*/  HFMA2 R89, -RZ, RZ, 0, 5.9604644775390625e-08 ;  /* 0x00000001ff597431 */ /* 0x000fe200000001ff */
[----:B------:R-:W-:Y:S05]  /*0130*/  BRA `(.L_x_0) ;  /* 0x00000000000c7947 */ /* 0x000fea0003800000 */
.L_x_1:
[----:B------:R-:W1:Y:S01]  /*0140*/  LDCU UR6, c[0x0][0xa80] ;  /* 0x00015000ff0677ac */ /* 0x000e620008000800 */
[----:B------:R-:W-:Y:S01]  /*0150*/  HFMA2 R89, -RZ, RZ, 0, 5.9604644775390625e-08 ;  /* 0x00000001ff597431 */ /* 0x000fe200000001ff */
[----:B-1----:R-:W-:-:S07]  /*0160*/  MOV R49, UR6 ;  /* 0x0000000600317c02 */ /* 0x002fce0008000f00 */
.L_x_0:
[----:B------:R-:W2:Y:S02]  /*0170*/  LDCU.64 UR6, c[0x0][0xab0] ;  /* 0x00015600ff0677ac */ /* 0x000ea40008000a00 */
[----:B--2---:R-:W-:-:S04]  /*0180*/  UISETP.NE.U32.AND UP0, UPT, UR6, URZ, UPT ;  /* 0x000000ff0600728c */ /* 0x004fc8000bf05070 */
[----:B------:R-:W-:-:S09]  /*0190*/  UISETP.NE.AND.EX UP0, UPT, UR7, URZ, UPT, UP0 ;  /* 0x000000ff0700728c */ /* 0x000fd2000bf05300 */
[----:B------:R-:W-:Y:S05]  /*01a0*/  BRA.U UP0, `(.L_x_2) ;  /* 0x0000000100247547 */ /* 0x000fea000b800000 */
[----:B------:R-:W2:Y:S02]  /*01b0*/  LDCU.64 UR6, c[0x0][0xaa8] ;  /* 0x00015500ff0677ac */ /* 0x000ea40008000a00 */
[----:B--2---:R-:W-:-:S04]  /*01c0*/  UISETP.NE.U32.AND UP0, UPT, UR6, URZ, UPT ;  /* 0x000000ff0600728c */ /* 0x004fc8000bf05070 */
[----:B------:R-:W-:-:S09]  /*01d0*/  UISETP.NE.AND.EX UP0, UPT, UR7, URZ, UPT, UP0 ;  /* 0x000000ff0700728c */ /* 0x000fd2000bf05300 */
[----:B------:R-:W-:Y:S05]  /*01e0*/  BRA.U !UP0, `(.L_x_3) ;  /* 0x00000001080c7547 */ /* 0x000fea000b800000 */
[----:B------:R-:W2:Y:S02]  /*01f0*/  LDC.64 R46, c[0x0][0xaa8] ;  /* 0x0002aa00ff2e7b82 */ /* 0x000ea40000000a00 */
[----:B--2---:R2:W5:Y:S01]  /*0200*/  LDG.E R46, desc[UR38][R46.64] ;  /* 0x000000262e2e7981 */ /* 0x004562000c1e1900 */
[----:B------:R-:W-:Y:S05]  /*0210*/  BRA `(.L_x_2) ;  /* 0x0000000000087947 */ /* 0x000fea0003800000 */
.L_x_3:
[----:B------:R-:W2:Y:S02]  /*0220*/  LDCU UR6, c[0x0][0xaa0] ;  /* 0x00015400ff0677ac */ /* 0x000ea40008000800 */
[----:B--2---:R-:W-:Y:S02]  /*0230*/  MOV R46, UR6 ;  /* 0x00000006002e7c02 */ /* 0x004fe40008000f00 */
.L_x_2:
[----:B------:R-:W-:Y:S01]  /*0240*/  IMAD.U32 R0, RZ, RZ, UR8 ;  /* 0x00000008ff007e24 */ /* 0x000fe2000f8e00ff */
[----:B------:R-:W-:Y:S04]  /*0250*/  BSSY.RECONVERGENT B0, `(.L_x_4) ;  /* 0x000000f000007945 */ /* 0x000fe80003800200 */
[C---:B------:R-:W-:Y:S02]  /*0260*/  ISETP.NE.OR P1, PT, R0.reuse, 0x1, !P4 ;  /* 0x000000010000780c */ /* 0x040fe40006725670 */
[----:B------:R-:W-:-:S11]  /*0270*/  ISETP.NE.OR P0, PT, R0, 0x3, !P4 ;  /* 0x000000030000780c */ /* 0x000fd60006705670 */
[----:B------:R-:W-:Y:S05]  /*0280*/  @P1 BRA `(.L_x_5) ;  /* 0x00000000002c1947 */ /* 0x000fea0003800000 */
[----:B------:R-:W3:Y:S02]  /*0290*/  LDCU.64 UR6, c[0x0][0x348] ;  /* 0x00006900ff0677ac */ /* 0x000ee40008000a00 */
[----:B---3--:R-:W-:Y:S02]  /*02a0*/  UIADD3 UR12, UP2, UPT, UR6, 0x80, URZ ;  /* 0x00000080060c7890 */ /* 0x008fe4000ff5e0ff */
[----:B------:R-:W-:Y:S02]  /*02b0*/  UIADD3 UR10, UP1, UPT, UR6, 0x280, URZ ;  /* 0x00000280060a7890 */ /* 0x000fe4000ff3e0ff */
[----:B------:R-:W-:Y:S02]  /*02c0*/  UIADD3 UR6, UP0, UPT, UR6, 0x180, URZ ;  /* 0x0000018006067890 */ /* 0x000fe4000ff1e0ff */
[----:B------:R-:W-:Y:S02]  /*02d0*/  UIADD3.X UR13, UPT, UPT, URZ, UR7, URZ, UP2, !UPT ;  /* 0x00000007ff0d7290 */ /* 0x000fe400097fe4ff */
[----:B------:R-:W-:-:S02]  /*02e0*/  UIADD3.X UR11, UPT, UPT, URZ, UR7, URZ, UP1, !UPT ;  /* 0x00000007ff0b7290 */ /* 0x000fc40008ffe4ff */
[----:B------:R-:W-:-:S05]  /*02f0*/  UIADD3.X UR7, UPT, UPT, URZ, UR7, URZ, UP0, !UPT ;  /* 0x00000007ff077290 */ /* 0x000fca00087fe4ff */
[----:B------:R3:W-:Y:S02]  /*0300*/  UTMACCTL.PF [UR12] ;  /* 0x000000000c0079b9 */ /* 0x0007e40008040000 */
[----:B------:R3:W-:Y:S02]  /*0310*/  UTMACCTL.PF [UR10] ;  /* 0x000000000a0079b9 */ /* 0x0007e40008040000 */
[----:B------:R3:W-:Y:S02]  /*0320*/  UTMACCTL.PF [UR6] ;  /* 0x00000000060079b9 */ /* 0x0007e40008040000 */
[----:B---3--:R-:W-:Y:S01]  /*0330*/  NOP ;  /* 0x0000000000007918 */ /* 0x008fe20000000000 */
.L_x_5:
[----:B------:R-:W-:Y:S05]  /*0340*/  BSYNC.RECONVERGENT B0 ;  /* 0x0000000000007941 */ /* 0x000fea0003800200 */
.L_x_4:
[----:B------:R-:W-:Y:S04]  /*0350*/  BSSY.RECONVERGENT B0, `(.L_x_6) ;  /* 0x000000a000007945 */ /* 0x000fe80003800200 */
[----:B------:R-:W-:Y:S05]  /*0360*/  @P0 BRA `(.L_x_7) ;  /* 0x0000000000200947 */ /* 0x000fea0003800000 */
[----:B------:R-:W3:Y:S02]  /*0370*/  LDCU.64 UR6, c[0x0][0x348] ;  /* 0x00006900ff0677ac */ /* 0x000ee40008000a00 */
[----:B---3--:R-:W-:Y:S02]  /*0380*/  UIADD3 UR10, UP1, UPT, UR6, 0x780, URZ ;  /* 0x00000780060a7890 */ /* 0x008fe4000ff3e0ff */
[----:B------:R-:W-:Y:S02]  /*0390*/  UIADD3 UR6, UP0, UPT, UR6, 0x880, URZ ;  /* 0x0000088006067890 */ /* 0x000fe4000ff1e0ff */
[----:B------:R-:W-:Y:S02]  /*03a0*/  UIADD3.X UR11, UPT, UPT, URZ, UR7, URZ, UP1, !UPT ;  /* 0x00000007ff0b7290 */ /* 0x000fe40008ffe4ff */
[----:B------:R-:W-:-:S07]  /*03b0*/  UIADD3.X UR7, UPT, UPT, URZ, UR7, URZ, UP0, !UPT ;  /* 0x00000007ff077290 */ /* 0x000fce00087fe4ff */
[----:B------:R3:W-:Y:S02]  /*03c0*/  UTMACCTL.PF [UR10] ;  /* 0x000000000a0079b9 */ /* 0x0007e40008040000 */
[----:B------:R3:W-:Y:S02]  /*03d0*/  UTMACCTL.PF [UR6] ;  /* 0x00000000060079b9 */ /* 0x0007e40008040000 */
[----:B---3--:R-:W-:Y:S01]  /*03e0*/  NOP ;  /* 0x0000000000007918 */ /* 0x008fe20000000000 */
.L_x_7:
[----:B------:R-:W-:Y:S05]  /*03f0*/  BSYNC.RECONVERGENT B0 ;  /* 0x0000000000007941 */ /* 0x000fea0003800200 */
.L_x_6:
[----:B------:R-:W3:Y:S01]  /*0400*/  LDCU.64 UR6, c[0x0][0xa88] ;  /* 0x00015100ff0677ac */ /* 0x000ee20008000a00 */
[----:B------:R-:W-:Y:S02]  /*0410*/  UISETP.EQ.U32.AND UP1, UPT, UR4, URZ, UPT ;  /* 0x000000ff0400728c */ /* 0x000fe4000bf22070 */
[----:B------:R-:W-:Y:S02]  /*0420*/  UPLOP3.LUT UP2, UPT, UPT, UPT, UPT, 0x80, 0x8 ;  /* 0x000000000008789c */ /* 0x000fe40003f4f070 */
[----:B---3--:R-:W-:-:S04]  /*0430*/  UISETP.NE.U32.AND UP0, UPT, UR6, URZ, UPT ;  /* 0x000000ff0600728c */ /* 0x008fc8000bf05070 */
[----:B------:R-:W-:-:S04]  /*0440*/  UISETP.NE.AND.EX UP0, UPT, UR7, URZ, UPT, UP0 ;  /* 0x000000ff0700728c */ /* 0x000fc8000bf05300 */
[----:B------:R-:W-:-:S04]  /*0450*/  UISETP.EQ.OR.EX UP3, UPT, UR5, URZ, !UP0, UP1 ;  /* 0x000000ff0500728c */ /* 0x000fc8000c762710 */
[----:B------:R-:W-:-:S05]  /*0460*/  UP2UR UR50, UPR, URZ, 0x8 ;  /* 0x00000008ff327883 */ /* 0x000fca0008000000 */
[----:B------:R-:W-:Y:S07]  /*0470*/  BRA.U !UP3, `(.L_x_8) ;  /* 0x000000010b207547 */ /* 0x000fee000b800000 */
[----:B------:R-:W-:Y:S01]  /*0480*/  UISETP.NE.U32.AND UP1, UPT, UR4, URZ, UPT ;  /* 0x000000ff0400728c */ /* 0x000fe2000bf25070 */
[----:B-----5:R-:W-:Y:S01]  /*0490*/  FSETP.NEU.AND P0, PT, R49, RZ, PT ;  /* 0x000000ff3100720b */ /* 0x020fe20003f0d000 */
[----:B------:R-:W-:Y:S02]  /*04a0*/  USEL UR4, URZ, 0xffffffff, UP0 ;  /* 0xffffffffff047887 */ /* 0x000fe40008000000 */
[----:B------:R-:W-:-:S10]  /*04b0*/  UISETP.NE.AND.EX UP1, UPT, UR5, URZ, UPT, UP1 ;  /* 0x000000ff0500728c */ /* 0x000fd4000bf25310 */
[----:B------:R-:W-:Y:S01]  /*04c0*/  VOTEU.ANY UP0, P0 ;  /* 0x0000000000ff7886 */ /* 0x000fe20000000100 */
[----:B------:R-:W-:-:S04]  /*04d0*/  @!UP1 USEL UR4, URZ, 0xffffffff, UP0 ;  /* 0xffffffffff049887 */ /* 0x000fc80008000000 */
[----:B------:R-:W-:-:S04]  /*04e0*/  ULOP3.LUT UR4, UR4, 0x1, URZ, 0xc0, !UPT ;  /* 0x0000000104047892 */ /* 0x000fc8000f8ec0ff */
[----:B------:R-:W-:-:S11]  /*04f0*/  UISETP.NE.U32.AND UP2, UPT, UR4, 0x1, UPT ;  /* 0x000000010400788c */ /* 0x000fd6000bf45070 */
.L_x_8:
[----:B-1----:R-:W1:Y:S01]  /*0500*/  SHFL.IDX PT, R2, R94, RZ, 0x1f ;  /* 0x00001fff5e027589 */ /* 0x002e6200000e0000 */
[----:B------:R-:W-:Y:S01]  /*0510*/  UISETP.EQ.AND UP0, UPT, UR8, 0x3, UP2 ;  /* 0x000000030800788c */ /* 0x000fe20009702270 */
[----:B-1----:R-:W-:-:S13]  /*0520*/  ISETP.NE.AND P0, PT, R2, RZ, PT ;  /* 0x000000ff0200720c */ /* 0x002fda0003f05270 */
[----:B------:R-:W-:Y:S05]  /*0530*/  @P0 BRA `(.L_x_9) ;  /* 0x0000000000580947 */ /* 0x000fea0003800000 */
[----:B------:R-:W1:Y:S01]  /*0540*/  S2UR UR5, SR_CgaCtaId ;  /* 0x00000000000579c3 */ /* 0x000e620000008800 */
[----:B------:R-:W-:Y:S01]  /*0550*/  UMOV UR6, 0x400 ;  /* 0x0000040000067882 */ /* 0x000fe20000000000 */
[----:B------:R-:W-:Y:S01]  /*0560*/  UMOV UR4, 0x1 ;  /* 0x0000000100047882 */ /* 0x000fe20000000000 */
[----:B------:R-:W-:Y:S01]  /*0570*/  ELECT P0, URZ, PT ;  /* 0x0000000000ff782f */ /* 0x000fe20003800000 */
[----:B-1----:R-:W-:Y:S02]  /*0580*/  ULEA UR5, UR5, UR6, 0x18 ;  /* 0x0000000605057291 */ /* 0x002fe4000f8ec0ff */
[----:B------:R-:W-:-:S04]  /*0590*/  UIADD3 UR6, UPT, UPT, -UR4, 0x100000, URZ ;  /* 0x0010000004067890 */ /* 0x000fc8000fffe1ff */
[----:B------:R-:W-:Y:S02]  /*05a0*/  USHF.L.U32 UR7, UR6, 0xb, URZ ;  /* 0x0000000b06077899 */ /* 0x000fe400080006ff */
[----:B------:R-:W-:Y:S01]  /*05b0*/  USHF.L.U32 UR6, UR6, 0x1, URZ ;  /* 0x0000000106067899 */ /* 0x000fe200080006ff */
[----:B------:R-:W1:Y:S11]  /*05c0*/  FENCE.VIEW.ASYNC.S ;  /* 0x00000000000073c6 */ /* 0x000e760000000000 */
[----:B-1----:R1:W3:Y:S01]  /*05d0*/  SYNCS.EXCH.64 URZ, [UR5], UR6 ;  /* 0x0000000605ff75b2 */ /* 0x0022e20008000100 */
[----:B------:R1:W4:Y:S01]  /*05e0*/  SYNCS.EXCH.64 URZ, [UR5+0x30], UR6 ;  /* 0x0000300605ff75b2 */ /* 0x0003220008000100 */
[----:B------:R1:W1:Y:S01]  /*05f0*/  SYNCS.EXCH.64 URZ, [UR5+0x8], UR6 ;  /* 0x0000080605ff75b2 */ /* 0x0002620008000100 */
        /* <DEDUP_REMOVED lines=9> */
[----:B------:R-:W-:Y:S01]  /*0690*/  NOP ;  /* 0x0000000000007918 */ /* 0x000fe20000000000 */
.L_x_9:
[----:B------:R-:W2:Y:S01]  /*06a0*/  SHFL.IDX PT, R2, R94, RZ, 0x1f ;  /* 0x00001fff5e027589 */ /* 0x000ea200000e0000 */
[----:B------:R-:W-:Y:S01]  /*06b0*/  NOP ;  /* 0x0000000000007918 */ /* 0x000fe20000000000 */
[----:B--2---:R-:W-:-:S13]  /*06c0*/  ISETP.NE.AND P0, PT, R2, 0x1, PT ;  /* 0x000000010200780c */ /* 0x004fda0003f05270 */
[----:B------:R-:W-:Y:S05]  /*06d0*/  @P0 BRA `(.L_x_10) ;  /* 0x0000000000580947 */ /* 0x000fea0003800000 */
[----:B-1----:R-:W1:Y:S01]  /*06e0*/  S2UR UR6, SR_CgaCtaId ;  /* 0x00000000000679c3 */ /* 0x002e620000008800 */
[----:B------:R-:W-:Y:S01]  /*06f0*/  UMOV UR7, 0x400 ;  /* 0x0000040000077882 */ /* 0x000fe20000000000 */
[----:B------:R-:W-:Y:S01]  /*0700*/  UMOV UR5, 0x20 ;  /* 0x0000002000057882 */ /* 0x000fe20000000000 */
[----:B------:R-:W-:Y:S01]  /*0710*/  UMOV UR4, 0x80 ;  /* 0x0000008000047882 */ /* 0x000fe20000000000 */
[----:B------:R-:W-:-:S04]  /*0720*/  UIADD3 UR10, UPT, UPT, -UR5, 0x100000, URZ ;  /* 0x00100000050a7890 */ /* 0x000fc8000fffe1ff */
[----:B------:R-:W-:Y:S02]  /*0730*/  USHF.L.U32 UR11, UR10, 0xb, URZ ;  /* 0x0000000b0a0b7899 */ /* 0x000fe400080006ff */
[----:B------:R-:W-:Y:S02]  /*0740*/  USHF.L.U32 UR10, UR10, 0x1, URZ ;  /* 0x000000010a0a7899 */ /* 0x000fe400080006ff */
[----:B------:R-:W-:-:S04]  /*0750*/  UIADD3 UR4, UPT, UPT, -UR4, 0x100000, URZ ;  /* 0x0010000004047890 */ /* 0x000fc8000fffe1ff */
[----:B------:R-:W-:Y:S02]  /*0760*/  USHF.L.U32 UR5, UR4, 0xb, URZ ;  /* 0x0000000b04057899 */ /* 0x000fe400080006ff */
[----:B------:R-:W-:Y:S01]  /*0770*/  USHF.L.U32 UR4, UR4, 0x1, URZ ;  /* 0x0000000104047899 */ /* 0x000fe200080006ff */
[----:B------:R-:W-:Y:S01]  /*0780*/  ELECT P0, URZ, PT ;  /* 0x0000000000ff782f */ /* 0x000fe20003800000 */
[----:B-1----:R-:W-:Y:S01]  /*0790*/  ULEA UR6, UR6, UR7, 0x18 ;  /* 0x0000000706067291 */ /* 0x002fe2000f8ec0ff */
[----:B------:R-:W1:Y:S11]  /*07a0*/  FENCE.VIEW.ASYNC.S ;  /* 0x00000000000073c6 */ /* 0x000e760000000000 */
[----:B-1----:R2:W1:Y:S01]  /*07b0*/  SYNCS.EXCH.64 URZ, [UR6+0x60], UR10 ;  /* 0x0000600a06ff75b2 */ /* 0x0024620008000100 */
[----:B------:R2:W1:Y:S01]  /*07c0*/  SYNCS.EXCH.64 URZ, [UR6+0x80], UR4 ;  /* 0x0000800406ff75b2 */ /* 0x0004620008000100 */
[----:B------:R2:W1:Y:S01]  /*07d0*/  SYNCS.EXCH.64 URZ, [UR6+0x68], UR10 ;  /* 0x0000680a06ff75b2 */ /* 0x0004620008000100 */
[----:B------:R2:W1:Y:S01]  /*07e0*/  SYNCS.EXCH.64 URZ, [UR6+0x88], UR4 ;  /* 0x0000880406ff75b2 */ /* 0x0004620008000100 */
[----:B------:R2:W1:Y:S01]  /*07f0*/  SYNCS.EXCH.64 URZ, [UR6+0x70], UR10 ;  /* 0x0000700a06ff75b2 */ /* 0x0004620008000100 */
[----:B------:R2:W1:Y:S01]  /*0800*/  SYNCS.EXCH.64 URZ, [UR6+0x90], UR4 ;  /* 0x0000900406ff75b2 */ /* 0x0004620008000100 */
[----:B------:R2:W1:Y:S01]  /*0810*/  SYNCS.EXCH.64 URZ, [UR6+0x78], UR10 ;  /* 0x0000780a06ff75b2 */ /* 0x0004620008000100 */
[----:B------:R2:W1:Y:S02]  /*0820*/  SYNCS.EXCH.64 URZ, [UR6+0x98], UR4 ;  /* 0x0000980406ff75b2 */ /* 0x0004640008000100 */
[----:B--2---:R-:W-:Y:S01]  /*0830*/  NOP ;  /* 0x0000000000007918 */ /* 0x004fe20000000000 */
.L_x_10:
[----:B------:R-:W2:Y:S01]  /*0840*/  SHFL.IDX PT, R2, R94, RZ, 0x1f ;  /* 0x00001fff5e027589 */ /* 0x000ea200000e0000 */
[----:B------:R-:W-:Y:S01]  /*0850*/  NOP ;  /* 0x0000000000007918 */ /* 0x000fe20000000000 */
[----:B--2---:R-:W-:-:S13]  /*0860*/  ISETP.NE.AND P0, PT, R2, 0x3, PT ;  /* 0x000000030200780c */ /* 0x004fda0003f05270 */
[----:B------:R-:W-:Y:S05]  /*0870*/  @P0 BRA `(.L_x_11) ;  /* 0x0000000000300947 */ /* 0x000fea0003800000 */
[----:B-1----:R-:W1:Y:S01]  /*0880*/  S2UR UR5, SR_CgaCtaId ;  /* 0x00000000000579c3 */ /* 0x002e620000008800 */
        /* <DEDUP_REMOVED lines=8> */
[----:B-1----:R2:W1:Y:S01]  /*0910*/  SYNCS.EXCH.64 URZ, [UR5+0xa0], UR6 ;  /* 0x0000a00605ff75b2 */ /* 0x0024620008000100 */
[----:B------:R2:W1:Y:S02]  /*0920*/  SYNCS.EXCH.64 URZ, [UR5+0xa8], UR6 ;  /* 0x0000a80605ff75b2 */ /* 0x0004640008000100 */
[----:B--2---:R-:W-:Y:S01]  /*0930*/  NOP ;  /* 0x0000000000007918 */ /* 0x004fe20000000000 */
.L_x_11:
[----:B------:R-:W2:Y:S01]  /*0940*/  SHFL.IDX PT, R2, R94, RZ, 0x1f ;  /* 0x00001fff5e027589 */ /* 0x000ea200000e0000 */
[----:B------:R-:W-:Y:S01]  /*0950*/  NOP ;  /* 0x0000000000007918 */ /* 0x000fe20000000000 */
[----:B--2---:R-:W-:-:S13]  /*0960*/  ISETP.NE.AND P0, PT, R2, 0x4, PT ;  /* 0x000000040200780c */ /* 0x004fda0003f05270 */
[----:B------:R-:W-:Y:S05]  /*0970*/  @P0 BRA `(.L_x_12) ;  /* 0x00000000004c0947 */ /* 0x000fea0003800000 */
[----:B-1----:R-:W1:Y:S01]  /*0980*/  S2UR UR5, SR_CgaCtaId ;  /* 0x00000000000579c3 */ /* 0x002e620000008800 */
[----:B------:R-:W-:Y:S01]  /*0990*/  UMOV UR7, 0x100 ;  /* 0x0000010000077882 */ /* 0x000fe20000000000 */
[----:B------:R-:W-:Y:S01]  /*09a0*/  UMOV UR6, 0x400 ;  /* 0x0000040000067882 */ /* 0x000fe20000000000 */
[----:B------:R-:W-:Y:S01]  /*09b0*/  USEL UR7, UR7, 0xe0, UP2 ;  /* 0x000000e007077887 */ /* 0x000fe20009000000 */
[----:B------:R-:W-:Y:S01]  /*09c0*/  UMOV UR4, 0x1 ;  /* 0x0000000100047882 */ /* 0x000fe20000000000 */
[----:B------:R-:W-:Y:S01]  /*09d0*/  ELECT P0, URZ, PT ;  /* 0x0000000000ff782f */ /* 0x000fe20003800000 */
[----:B------:R-:W-:-:S04]  /*09e0*/  UIADD3 UR10, UPT, UPT, -UR4, 0x100000, URZ ;  /* 0x00100000040a7890 */ /* 0x000fc8000fffe1ff */
[----:B------:R-:W-:Y:S02]  /*09f0*/  USHF.L.U32 UR11, UR10, 0xb, URZ ;  /* 0x0000000b0a0b7899 */ /* 0x000fe400080006ff */
[----:B------:R-:W-:Y:S02]  /*0a00*/  USHF.L.U32 UR10, UR10, 0x1, URZ ;  /* 0x000000010a0a7899 */ /* 0x000fe400080006ff */
[----:B-1----:R-:W-:Y:S02]  /*0a10*/  ULEA UR5, UR5, UR6, 0x18 ;  /* 0x0000000605057291 */ /* 0x002fe4000f8ec0ff */
[----:B------:R-:W-:-:S04]  /*0a20*/  UIADD3 UR6, UPT, UPT, -UR7, 0x100000, URZ ;  /* 0x0010000007067890 */ /* 0x000fc8000fffe1ff */
[----:B------:R-:W-:Y:S02]  /*0a30*/  USHF.L.U32 UR7, UR6, 0xb, URZ ;  /* 0x0000000b06077899 */ /* 0x000fe400080006ff */
[----:B------:R-:W-:Y:S01]  /*0a40*/  USHF.L.U32 UR6, UR6, 0x1, URZ ;  /* 0x0000000106067899 */ /* 0x000fe200080006ff */
[----:B------:R-:W1:Y:S03]  /*0a50*/  FENCE.VIEW.ASYNC.S ;  /* 0x00000000000073c6 */ /* 0x000e660000000000 */
[----:B-1----:R2:W1:Y:S08]  /*0a60*/  SYNCS.EXCH.64 URZ, [UR5+0xb0], UR10 ;  /* 0x0000b00a05ff75b2 */ /* 0x0024700008000100 */
[----:B------:R2:W1:Y:S01]  /*0a70*/  SYNCS.EXCH.64 URZ, [UR5+0xc0], UR6 ;  /* 0x0000c00605ff75b2 */ /* 0x0004620008000100 */
[----:B------:R2:W1:Y:S01]  /*0a80*/  SYNCS.EXCH.64 URZ, [UR5+0xb8], UR10 ;  /* 0x0000b80a05ff75b2 */ /* 0x0004620008000100 */
[----:B------:R2:W1:Y:S02]  /*0a90*/  SYNCS.EXCH.64 URZ, [UR5+0xc8], UR6 ;  /* 0x0000c80605ff75b2 */ /* 0x0004640008000100 */
[----:B--2---:R-:W-:Y:S01]  /*0aa0*/  NOP ;  /* 0x0000000000007918 */ /* 0x004fe20000000000 */
.L_x_12:
        /* <DEDUP_REMOVED lines=20> */
[----:B------:R2:W1:Y:S02]  /*0bf0*/  SYNCS.EXCH.64 URZ, [UR6+0xe8], UR4 ;  /* 0x0000e80406ff75b2 */ /* 0x0004640008000100 */
[----:B--2---:R-:W-:Y:S01]  /*0c00*/  NOP ;  /* 0x0000000000007918 */ /* 0x004fe20000000000 */
.L_x_13:
[----:B------:R-:W2:Y:S01]  /*0c10*/  SHFL.IDX PT, R2, R94, RZ, 0x1f ;  /* 0x00001fff5e027589 */ /* 0x000ea200000e0000 */
[----:B------:R-:W1:Y:S01]  /*0c20*/  S2UR UR11, SR_CTAID.X ;  /* 0x00000000000b79c3 */ /* 0x000e620000002500 */
[----:B------:R-:W-:Y:S01]  /*0c30*/  NOP ;  /* 0x0000000000007918 */ /* 0x000fe20000000000 */
[----:B--2---:R-:W-:-:S13]  /*0c40*/  ISETP.NE.AND P0, PT, R2, 0x3, PT ;  /* 0x000000030200780c */ /* 0x004fda0003f05270 */
[----:B-1----:R-:W-:Y:S05]  /*0c50*/  @P0 BRA `(.L_x_14) ;  /* 0x0000000000380947 */ /* 0x002fea0003800000 */
        /* <DEDUP_REMOVED lines=9> */
[----:B-1----:R1:W2:Y:S01]  /*0cf0*/  SYNCS.EXCH.64 URZ, [UR5+0xf0], UR6 ;  /* 0x0000f00605ff75b2 */ /* 0x0022a20008000100 */
[----:B------:R1:W1:Y:S01]  /*0d00*/  SYNCS.EXCH.64 URZ, [UR5+0x100], UR6 ;  /* 0x0001000605ff75b2 */ /* 0x0002620008000100 */
[----:B------:R1:W1:Y:S01]  /*0d10*/  SYNCS.EXCH.64 URZ, [UR5+0xf8], UR6 ;  /* 0x0000f80605ff75b2 */ /* 0x0002620008000100 */
[----:B------:R1:W1:Y:S01]  /*0d20*/  SYNCS.EXCH.64 URZ, [UR5+0x108], UR6 ;  /* 0x0001080605ff75b2 */ /* 0x0002620008000100 */
[----:B------:R-:W-:Y:S01]  /*0d30*/  NOP ;  /* 0x0000000000007918 */ /* 0x000fe20000000000 */
.L_x_14:
[----:B------:R-:W3:Y:S01]  /*0d40*/  S2UR UR4, SR_CTAID.Y ;  /* 0x00000000000479c3 */ /* 0x000ee20000002600 */
[----:B------:R-:W-:-:S05]  /*0d50*/  CS2R.32 R88, SR_CgaSize ;  /* 0x0000000000587805 */ /* 0x000fca0000008a00 */
[----:B------:R-:W-:-:S05]  /*0d60*/  IMAD R88, R88, -0xa0, RZ ;  /* 0xffffff6058587824 */ /* 0x000fca00078e02ff */
[----:B-1----:R-:W-:-:S14]  /*0d70*/  R2UR UR5, R88 ;  /* 0x00000000580572ca */ /* 0x002fdc00000e0000 */
[----:B------:R-:W1:Y:S01]  /*0d80*/  LDCU UR5, c[0x0][UR5+0x2b4] ;  /* 0x00005680050577ac */ /* 0x000e620008000800 */
[----:B------:R-:W-:Y:S01]  /*0d90*/  I2FP.F32.U32 R5, UR11 ;  /* 0x0000000b00057c45 */ /* 0x000fe20008201000 */
[----:B------:R-:W-:Y:S01]  /*0da0*/  NOP ;  /* 0x0000000000007918 */ /* 0x000fe20000000000 */
[----:B------:R-:W-:-:S05]  /*0db0*/  CS2R.32 R88, SR_CgaSize ;  /* 0x0000000000587805 */ /* 0x000fca0000008a00 */
[----:B------:R-:W-:-:S05]  /*0dc0*/  IMAD R88, R88, -0xa0, RZ ;  /* 0xffffff6058587824 */ /* 0x000fca00078e02ff */
[----:B------:R-:W-:-:S14]  /*0dd0*/  R2UR UR6, R88 ;  /* 0x00000000580672ca */ /* 0x000fdc00000e0000 */
[----:B------:R-:W4:Y:S01]  /*0de0*/  LDCU UR6, c[0x0][UR6+0x2b0] ;  /* 0x00005600060677ac */ /* 0x000f220008000800 */
[----:B------:R-:W2:Y:S01]  /*0df0*/  LDC R10, c[0x0][0xd24] ;  /* 0x00034900ff0a7b82 */ /* 0x000ea20000000800 */
[----:B------:R-:W-:-:S05]  /*0e00*/  CS2R.32 R2, SR_CgaSize ;  /* 0x0000000000027805 */ /* 0x000fca0000008a00 */
[----:B------:R-:W-:-:S06]  /*0e10*/  IMAD R2, R2, -0xa0, RZ ;  /* 0xffffff6002027824 */ /* 0x000fcc00078e02ff */
[----:B------:R-:W2:Y:S01]  /*0e20*/  LDC R2, c[0x0][R2+0x2a4] ;  /* 0x0000a90002027b82 */ /* 0x000ea20000000800 */
[----:B----4-:R-:W-:Y:S01]  /*0e30*/  FMUL R5, R5, UR6 ;  /* 0x0000000605057c20 */ /* 0x010fe20008400000 */
[----:B---3--:R-:W-:Y:S02]  /*0e40*/  I2FP.F32.U32 R4, UR4 ;  /* 0x0000000400047c45 */ /* 0x008fe40008201000 */
[----:B------:R-:W-:-:S05]  /*0e50*/  CS2R.32 R3, SR_CgaSize ;  /* 0x0000000000037805 */ /* 0x000fca0000008a00 */
[----:B------:R-:W-:-:S06]  /*0e60*/  IMAD R3, R3, -0xa0, RZ ;  /* 0xffffff6003037824 */ /* 0x000fcc00078e02ff */
[----:B------:R-:W3:Y:S01]  /*0e70*/  LDC R3, c[0x0][R3+0x2a0] ;  /* 0x0000a80003037b82 */ /* 0x000ee20000000800 */
[----:B------:R-:W-:Y:S01]  /*0e80*/  MOV R24, UR4 ;  /* 0x0000000400187c02 */ /* 0x000fe20008000f00 */
[----:B------:R-:W4:Y:S01]  /*0e90*/  F2I.U32.TRUNC.NTZ R88, R5 ;  /* 0x0000000500587305 */ /* 0x000f22000020f000 */
[----:B-1----:R-:W-:-:S05]  /*0ea0*/  FMUL R4, R4, UR5 ;  /* 0x0000000504047c20 */ /* 0x002fca0008400000 */
[----:B--2---:R-:W-:Y:S01]  /*0eb0*/  BAR.SYNC.DEFER_BLOCKING 0x0 ;  /* 0x0000000000007b1d */ /* 0x004fe20000010000 */
[----:B------:R-:W-:-:S05]  /*0ec0*/  ISETP.GE.AND P0, PT, R10, 0x1, PT ;  /* 0x000000010a00780c */ /* 0x000fca0003f06270 */
[----:B------:R-:W1:Y:S02]  /*0ed0*/  F2I.U32.TRUNC.NTZ R81, R4 ;  /* 0x0000000400517305 */ /* 0x000e64000020f000 */
[----:B------:R-:W2:Y:S01]  /*0ee0*/  S2UR UR36, SR_CTAID.Z ;  /* 0x00000000002479c3 */ /* 0x000ea20000002700 */
[----:B----4-:R-:W-:-:S05]  /*0ef0*/  IADD3 R88, PT, PT, -R88, RZ, RZ ;  /* 0x000000ff58587210 */ /* 0x010fca0007ffe1ff */
[----:B---3--:R-:W-:Y:S01]  /*0f00*/  IMAD R88, R3, R88, UR11 ;  /* 0x0000000b03587e24 */ /* 0x008fe2000f8e0258 */
[----:B-1----:R-:W-:-:S05]  /*0f10*/  IADD3 R81, PT, PT, -R81, RZ, RZ ;  /* 0x000000ff51517210 */ /* 0x002fca0007ffe1ff */
[----:B------:R-:W-:Y:S01]  /*0f20*/  IMAD R81, R2, R81, UR4 ;  /* 0x0000000402517e24 */ /* 0x000fe2000f8e0251 */
[----:B--2---:R-:W-:Y:S06]  /*0f30*/  @!P0 BRA `(.L_x_15) ;  /* 0x0000000000c08947 */ /* 0x004fec0003800000 */
[----:B------:R-:W1:Y:S01]  /*0f40*/  LDC.64 R4, c[0x0][0xd18] ;  /* 0x00034600ff047b82 */ /* 0x000e620000000a00 */
[----:B------:R-:W-:-:S07]  /*0f50*/  ISETP.NE.AND P0, PT, R10, 0x1, PT ;  /* 0x000000010a00780c */ /* 0x000fce0003f05270 */
[----:B------:R-:W2:Y:S08]  /*0f60*/  LDC R9, c[0x0][0xd0c] ;  /* 0x00034300ff097b82 */ /* 0x000eb00000000800 */
[----:B------:R-:W3:Y:S08]  /*0f70*/  LDC R13, c[0x0][0x370] ;  /* 0x0000dc00ff0d7b82 */ /* 0x000ef00000000800 */
[----:B------:R-:W4:Y:S01]  /*0f80*/  LDC R11, c[0x0][0x374] ;  /* 0x0000dd00ff0b7b82 */ /* 0x000f220000000800 */
[----:B-1----:R-:W-:-:S07]  /*0f90*/  ISETP.NE.AND P1, PT, R4, 0x1, PT ;  /* 0x000000010400780c */ /* 0x002fce0003f25270 */
[----:B------:R-:W3:Y:S01]  /*0fa0*/  LDC.64 R6, c[0x0][0xd10] ;  /* 0x00034400ff067b82 */ /* 0x000ee20000000a00 */
[----:B--2---:R-:W-:-:S07]  /*0fb0*/  ISETP.NE.AND P2, PT, R9, 0x1, PT ;  /* 0x000000010900780c */ /* 0x004fce0003f45270 */
[----:B------:R-:W1:Y:S08]  /*0fc0*/  LDC R8, c[0x0][0xd20] ;  /* 0x00034800ff087b82 */ /* 0x000e700000000800 */
[----:B------:R-:W2:Y:S01]  /*0fd0*/  LDC.64 R2, c[0x0][0xd28] ;  /* 0x00034a00ff027b82 */ /* 0x000ea20000000a00 */
[----:B----4-:R-:W-:-:S04]  /*0fe0*/  IMAD.HI.U32 R15, R11, R5, RZ ;  /* 0x000000050b0f7227 */ /* 0x010fc800078e00ff */
[----:B------:R-:W-:-:S04]  /*0ff0*/  IMAD.HI.U32 R5, R24, R5, RZ ;  /* 0x0000000518057227 */ /* 0x000fc800078e00ff */
[----:B---3--:R-:W-:-:S04]  /*1000*/  IMAD.HI.U32 R12, R13, R6, RZ ;  /* 0x000000060d0c7227 */ /* 0x008fc800078e00ff */
[----:B------:R-:W-:Y:S01]  /*1010*/  IMAD.HI.U32 R6, R6, UR11, RZ ;  /* 0x0000000b06067c27 */ /* 0x000fe2000f8e00ff */
[-C--:B------:R-:W-:Y:S02]  /*1020*/  @P2 SHF.R.U32.HI R13, RZ, R7.reuse, R12 ;  /* 0x00000007ff0d2219 */ /* 0x080fe4000001160c */
[-C--:B-1----:R-:W-:Y:S02]  /*1030*/  @P1 SHF.R.U32.HI R11, RZ, R8.reuse, R15 ;  /* 0x00000008ff0b1219 */ /* 0x082fe4000001160f */
[----:B------:R-:W-:Y:S01]  /*1040*/  SHF.R.U32.HI R6, RZ, R7, R6 ;  /* 0x00000007ff067219 */ /* 0x000fe20000011606 */
[----:B------:R-:W-:Y:S01]  /*1050*/  IMAD.U32 R7, RZ, RZ, UR11 ;  /* 0x0000000bff077e24 */ /* 0x000fe2000f8e00ff */
[----:B------:R-:W-:Y:S01]  /*1060*/  SHF.R.U32.HI R5, RZ, R8, R5 ;  /* 0x00000008ff057219 */ /* 0x000fe20000011605 */
[----:B--2---:R-:W-:-:S03]  /*1070*/  IMAD.HI.U32 R12, R11, R2, RZ ;  /* 0x000000020b0c7227 */ /* 0x004fc600078e00ff */
[----:B------:R-:W-:Y:S02]  /*1080*/  SEL R5, R24, R5, !P1 ;  /* 0x0000000518057207 */ /* 0x000fe40004800000 */
[----:B------:R-:W-:Y:S01]  /*1090*/  SEL R7, R7, R6, !P2 ;  /* 0x0000000607077207 */ /* 0x000fe20005000000 */
[----:B------:R-:W-:Y:S01]  /*10a0*/  IMAD.HI.U32 R14, R13, R2, RZ ;  /* 0x000000020d0e7227 */ /* 0x000fe200078e00ff */
[----:B------:R-:W-:-:S04]  /*10b0*/  @P0 SHF.R.U32.HI R11, RZ, R3, R12 ;  /* 0x00000003ff0b0219 */ /* 0x000fc8000001160c */
[----:B------:R-:W-:Y:S01]  /*10c0*/  @P0 SHF.R.U32.HI R13, RZ, R3, R14 ;  /* 0x00000003ff0d0219 */ /* 0x000fe2000001160e */
[----:B------:R-:W-:-:S04]  /*10d0*/  IMAD R11, R11, R10, RZ ;  /* 0x0000000a0b0b7224 */ /* 0x000fc800078e02ff */
[----:B------:R-:W-:Y:S01]  /*10e0*/  IMAD R6, R13, R10, RZ ;  /* 0x0000000a0d067224 */ /* 0x000fe200078e02ff */
[----:B------:R-:W-:-:S04]  /*10f0*/  ISETP.GE.AND P1, PT, R5, R11, PT ;  /* 0x0000000b0500720c */ /* 0x000fc80003f26270 */
[----:B------:R-:W-:Y:S01]  /*1100*/  ISETP.GE.OR P1, PT, R7, R6, P1 ;  /* 0x000000060700720c */ /* 0x000fe20000f26670 */
[----:B------:R-:W-:-:S05]  /*1110*/  IMAD.HI.U32 R6, R5, R2, RZ ;  /* 0x0000000205067227 */ /* 0x000fca00078e00ff */
[----:B------:R-:W-:-:S04]  /*1120*/  SHF.R.U32.HI R6, RZ, R3, R6 ;  /* 0x00000003ff067219 */ /* 0x000fc80000011606 */
[----:B------:R-:W-:-:S03]  /*1130*/  SEL R6, R5, R6, !P0 ;  /* 0x0000000605067207 */ /* 0x000fc60004000000 */
[----:B------:R-:W-:-:S04]  /*1140*/  @!P1 IMAD.HI.U32 R8, R7, R2, RZ ;  /* 0x0000000207089227 */ /* 0x000fc800078e00ff */
[----:B------:R-:W-:Y:S01]  /*1150*/  IMAD.MOV R2, RZ, RZ, -R6 ;  /* 0x000000ffff027224 */ /* 0x000fe200078e0a06 */
[----:B------:R-:W-:-:S03]  /*1160*/  @!P1 SHF.R.U32.HI R8, RZ, R3, R8 ;  /* 0x00000003ff089219 */ /* 0x000fc60000011608 */
[----:B------:R-:W-:Y:S01]  /*1170*/  IMAD R2, R10, R2, R5 ;  /* 0x000000020a027224 */ /* 0x000fe200078e0205 */
[----:B------:R-:W-:-:S04]  /*1180*/  @!P1 SEL R3, R7, R8, !P0 ;  /* 0x0000000807039207 */ /* 0x000fc80004000000 */
[----:B------:R-:W-:Y:S01]  /*1190*/  @!P1 IADD3 R6, PT, PT, R6, -R3, RZ ;  /* 0x8000000306069210 */ /* 0x000fe20007ffe0ff */
[----:B------:R-:W-:Y:S01]  /*11a0*/  @!P1 IMAD R13, R2, R13, R3 ;  /* 0x0000000d020d9224 */ /* 0x000fe200078e0203 */
[----:B------:R-:W-:Y:S01]  /*11b0*/  IADD3 R3, PT, PT, -R5, RZ, RZ ;  /* 0x000000ff05037210 */ /* 0x000fe20007ffe1ff */
[--C-:B------:R-:W-:Y:S02]  /*11c0*/  IMAD.MOV R2, RZ, RZ, -R7.reuse ;  /* 0x000000ffff027224 */ /* 0x100fe400078e0a07 */
[----:B------:R-:W-:Y:S01]  /*11d0*/  @!P1 IMAD R5, R6, R10, R7 ;  /* 0x0000000a06059224 */ /* 0x000fe200078e0207 */
[----:B------:R-:W-:Y:S01]  /*11e0*/  @!P1 MOV R7, R13 ;  /* 0x0000000d00079202 */ /* 0x000fe20000000f00 */
[----:B------:R-:W-:Y:S02]  /*11f0*/  IMAD R2, R9, R2, UR11 ;  /* 0x0000000b09027e24 */ /* 0x000fe4000f8e0202 */
[----:B------:R-:W-:Y:S02]  /*1200*/  IMAD R3, R4, R3, R24 ;  /* 0x0000000304037224 */ /* 0x000fe400078e0218 */
[----:B------:R-:W-:-:S02]  /*1210*/  IMAD R2, R7, R9, R2 ;  /* 0x0000000907027224 */ /* 0x000fc400078e0202 */
[----:B------:R-:W-:-:S03]  /*1220*/  IMAD R24, R5, R4, R3 ;  /* 0x0000000405187224 */ /* 0x000fc600078e0203 */
[----:B------:R-:W-:Y:S02]  /*1230*/  R2UR UR11, R2 ;  /* 0x00000000020b72ca */ /* 0x000fe400000e0000 */
.L_x_15:
[----:B------:R-:W1:Y:S02]  /*1240*/  LDCU UR4, c[0x0][0xd30] ;  /* 0x0001a600ff0477ac */ /* 0x000e640008000800 */
[----:B-1----:R-:W-:-:S09]  /*1250*/  UISETP.NE.AND UP1, UPT, UR4, 0x1, UPT ;  /* 0x000000010400788c */ /* 0x002fd2000bf25270 */
[----:B------:R-:W-:Y:S05]  /*1260*/  BRA.U UP1, `(.L_x_16) ;  /* 0x0000000101487547 */ /* 0x000fea000b800000 */
[----:B------:R-:W1:Y:S08]  /*1270*/  LDC.64 R4, c[0x0][0xd10] ;  /* 0x00034400ff047b82 */ /* 0x000e700000000a00 */
[----:B------:R-:W2:Y:S08]  /*1280*/  LDC.64 R2, c[0x0][0xd18] ;  /* 0x00034600ff027b82 */ /* 0x000eb00000000a00 */
[----:B------:R-:W3:Y:S08]  /*1290*/  LDC R6, c[0x0][0xd20] ;  /* 0x00034800ff067b82 */ /* 0x000ef00000000800 */
[----:B------:R-:W4:Y:S01]  /*12a0*/  LDC R7, c[0x0][0xd0c] ;  /* 0x00034300ff077b82 */ /* 0x000f220000000800 */
[----:B-1----:R-:W-:-:S05]  /*12b0*/  IMAD.HI.U32 R4, R4, UR11, RZ ;  /* 0x0000000b04047c27 */ /* 0x002fca000f8e00ff */
[----:B------:R-:W-:Y:S01]  /*12c0*/  SHF.R.U32.HI R4, RZ, R5, R4 ;  /* 0x00000005ff047219 */ /* 0x000fe20000011604 */
[----:B--2---:R-:W-:Y:S01]  /*12d0*/  IMAD.HI.U32 R3, R24, R3, RZ ;  /* 0x0000000318037227 */ /* 0x004fe200078e00ff */
[----:B------:R-:W-:-:S04]  /*12e0*/  ISETP.NE.AND P0, PT, R2, 0x1, PT ;  /* 0x000000010200780c */ /* 0x000fc80003f05270 */
[----:B---3--:R-:W-:Y:S01]  /*12f0*/  SHF.R.U32.HI R5, RZ, R6, R3 ;  /* 0x00000006ff057219 */ /* 0x008fe20000011603 */
[----:B------:R-:W-:Y:S01]  /*1300*/  IMAD.U32 R3, RZ, RZ, UR11 ;  /* 0x0000000bff037e24 */ /* 0x000fe2000f8e00ff */
[----:B----4-:R-:W-:-:S04]  /*1310*/  ISETP.NE.AND P1, PT, R7, 0x1, PT ;  /* 0x000000010700780c */ /* 0x010fc80003f25270 */
[----:B------:R-:W-:Y:S02]  /*1320*/  SEL R3, R3, R4, !P1 ;  /* 0x0000000403037207 */ /* 0x000fe40004800000 */
[----:B------:R-:W-:-:S05]  /*1330*/  SEL R4, R24, R5, !P0 ;  /* 0x0000000518047207 */ /* 0x000fca0004000000 */
[----:B------:R-:W-:Y:S02]  /*1340*/  IMAD.IADD R6, R4, 0x1, -R3 ;  /* 0x0000000104067824 */ /* 0x000fe400078e0a03 */
[----:B------:R-:W-:Y:S02]  /*1350*/  IMAD.IADD R3, R3, 0x1, -R4 ;  /* 0x0000000103037824 */ /* 0x000fe400078e0a04 */
[----:B------:R-:W-:Y:S02]  /*1360*/  IMAD R6, R6, R7, UR11 ;  /* 0x0000000b06067e24 */ /* 0x000fe4000f8e0207 */
[----:B------:R-:W-:-:S03]  /*1370*/  IMAD R24, R3, R2, R24 ;  /* 0x0000000203187224 */ /* 0x000fc600078e0218 */
[----:B------:R-:W-:-:S15]  /*1380*/  R2UR UR11, R6 ;  /* 0x00000000060b72ca */ /* 0x000fde00000e0000 */
.L_x_16:
[----:B------:R-:W1:Y:S01]  /*1390*/  LDCU UR5, c[0x0][0x38c] ;  /* 0x00007180ff0577ac */ /* 0x000e620008000800 */
[----:B------:R-:W2:Y:S08]  /*13a0*/  S2UR UR37, SR_CgaCtaId ;  /* 0x00000000002579c3 */ /* 0x000eb00000008800 */
[----:B------:R-:W-:Y:S01]  /*13b0*/  BAR.SYNC.DEFER_BLOCKING 0x0 ;  /* 0x0000000000007b1d */ /* 0x000fe20000010000 */
[----:B------:R-:W-:Y:S01]  /*13c0*/  ISETP.NE.OR P4, PT, R0, 0x2, !P4 ;  /* 0x000000020000780c */ /* 0x000fe20006785670 */
[----:B------:R-:W-:Y:S01]  /*13d0*/  UISETP.NE.AND UP1, UPT, UR8, 0x2, UPT ;  /* 0x000000020800788c */ /* 0x000fe2000bf25270 */
[----:B------:R-:W-:-:S05]  /*13e0*/  LOP3.LUT R0, R103, 0x1f, RZ, 0xc0, !PT ;  /* 0x0000001f67007812 */ /* 0x000fca00078ec0ff */
[----:B------:R-:W3:Y:S01]  /*13f0*/  LDC R2, c[0x0][0xd24] ;  /* 0x00034900ff027b82 */ /* 0x000ee20000000800 */
[----:B-1----:R-:W-:-:S04]  /*1400*/  UIADD3 UR5, UPT, UPT, UR5, 0x3f, URZ ;  /* 0x0000003f05057890 */ /* 0x002fc8000fffe0ff */
[----:B------:R-:W-:-:S04]  /*1410*/  USHF.R.S32.HI UR4, URZ, 0x1f, UR5 ;  /* 0x0000001fff047899 */ /* 0x000fc80008011405 */
[----:B------:R-:W-:-:S04]  /*1420*/  ULEA.HI UR4, UR4, UR5, URZ, 0x6 ;  /* 0x0000000504047291 */ /* 0x000fc8000f8f30ff */
[----:B------:R-:W-:Y:S01]  /*1430*/  USHF.R.S32.HI UR15, URZ, 0x6, UR4 ;  /* 0x00000006ff0f7899 */ /* 0x000fe20008011404 */
[----:B--2---:R-:W-:Y:S11]  /*1440*/  BRA.U UP1, `(.L_x_17) ;  /* 0x0000000d01e47547 */ /* 0x004ff6000b800000 */
[----:B------:R-:W1:Y:S01]  /*1450*/  LDC R3, c[0x0][0x370] ;  /* 0x0000dc00ff037b82 */ /* 0x000e620000000800 */
[----:B------:R-:W-:Y:S01]  /*1460*/  PLOP3.LUT P1, PT, PT, PT, UP2, 0x80, 0x8 ;  /* 0x000000000008781c */ /* 0x000fe20003f2f028 */
[----:B------:R-:W-:Y:S01]  /*1470*/  UISETP.LT.AND UP0, UPT, UR15, 0x1, UPT ;  /* 0x000000010f00788c */ /* 0x000fe2000bf01270 */
[----:B------:R-:W-:Y:S01]  /*1480*/  IMAD.MOV.U32 R16, RZ, RZ, 0x1 ;  /* 0x00000001ff107424 */ /* 0x000fe200078e00ff */
[----:B------:R-:W-:Y:S02]  /*1490*/  CS2R R14, SRZ ;  /* 0x00000000000e7805 */ /* 0x000fe4000001ff00 */
[----:B------:R-:W-:Y:S01]  /*14a0*/  PLOP3.LUT P1, PT, P1, PT, PT, 0x8, 0x80 ;  /* 0x000000000080781c */ /* 0x000fe20000f2e170 */
[----:B------:R-:W-:Y:S01]  /*14b0*/  IMAD.MOV.U32 R13, RZ, RZ, RZ ;  /* 0x000000ffff0d7224 */ /* 0x000fe200078e00ff */
[----:B------:R-:W2:Y:S01]  /*14c0*/  LDCU.64 UR28, c[0x0][0x348] ;  /* 0x00006900ff1c77ac */ /* 0x000ea20008000a00 */
[----:B------:R-:W4:Y:S01]  /*14d0*/  S2UR UR4, SR_CgaCtaId ;  /* 0x00000000000479c3 */ /* 0x000f220000008800 */
[----:B------:R-:W-:Y:S01]  /*14e0*/  IMAD.MOV.U32 R12, RZ, RZ, 0x1 ;  /* 0x00000001ff0c7424 */ /* 0x000fe200078e00ff */
[----:B------:R-:W-:Y:S01]  /*14f0*/  USEL UR15, UR15, 0x1, !UP0 ;  /* 0x000000010f0f7887 */ /* 0x000fe2000c000000 */
[----:B------:R-:W-:Y:S01]  /*1500*/  UMOV UR14, URZ ;  /* 0x000000ff000e7c82 */ /* 0x000fe20008000000 */
[----:B------:R-:W-:-:S04]  /*1510*/  UMOV UR6, 0x400 ;  /* 0x0000040000067882 */ /* 0x000fc80000000000 */
[----:B------:R-:W1:Y:S06]  /*1520*/  LDC R0, c[0x0][0x374] ;  /* 0x0000dd00ff007b82 */ /* 0x000e6c0000000800 */
.L_x_28:
[----:B------:R-:W-:-:S03]  /*1530*/  UISETP.NE.AND UP0, UPT, UR37, URZ, UPT ;  /* 0x000000ff2500728c */ /* 0x000fc6000bf05270 */
[----:B----4-:R-:W-:Y:S02]  /*1540*/  UMOV UR37, UR4 ;  /* 0x0000000400257c82 */ /* 0x010fe40008000000 */
[----:B------:R-:W-:-:S04]  /*1550*/  ULEA UR5, UR37, UR6, 0x18 ;  /* 0x0000000625057291 */ /* 0x000fc8000f8ec0ff */
[----:B------:R-:W-:Y:S08]  /*1560*/  BRA.U UP0, `(.L_x_18) ;  /* 0x0000000100347547 */ /* 0x000ff0000b800000 */
[----:B------:R-:W4:Y:S01]  /*1570*/  S2R R4, SR_CgaCtaId ;  /* 0x0000000000047919 */ /* 0x000f220000008800 */
[----:B------:R-:W-:-:S04]  /*1580*/  MOV R5, 0x400 ;  /* 0x0000040000057802 */ /* 0x000fc80000000f00 */
[----:B----4-:R-:W-:Y:S02]  /*1590*/  LEA R4, R4, R5, 0x18 ;  /* 0x0000000504047211 */ /* 0x010fe400078ec0ff */
[----:B------:R-:W-:-:S03]  /*15a0*/  SHF.L.U32 R5, R12, 0x1f, RZ ;  /* 0x0000001f0c057819 */ /* 0x000fc600000006ff */
[----:B------:R-:W-:-:S04]  /*15b0*/  IMAD R4, R13, 0x8, R4 ;  /* 0x000000080d047824 */ /* 0x000fc800078e0204 */
[----:B------:R-:W4:Y:S02]  /*15c0*/  SYNCS.PHASECHK.TRANS64.TRYWAIT P0, [R4+URZ+0x100], R5 ;  /* 0x00010005040075a7 */ /* 0x000f2400080011ff */
[----:B----4-:R-:W-:Y:S05]  /*15d0*/  @!P0 BRA `(.L_x_19) ;  /* 0x0000008000548947 */ /* 0x010fea0003800000 */
.L_x_125:
[----:B------:R1:W-:Y:S01]  /*15e0*/  SYNCS.ARRIVE.TRANS64.A1T0 RZ, [R4+URZ+0xf0], RZ ;  /* 0x0000f0ff04ff79a7 */ /* 0x0003e200081000ff */
[----:B------:R-:W-:-:S05]  /*15f0*/  VIADD R13, R13, 0x1 ;  /* 0x000000010d0d7836 */ /* 0x000fca0000000000 */
[----:B------:R-:W-:-:S04]  /*1600*/  ISETP.NE.AND P0, PT, R13, 0x2, PT ;  /* 0x000000020d00780c */ /* 0x000fc80003f05270 */
[----:B----4-:R-:W-:Y:S02]  /*1610*/  SEL R5, RZ, 0x1, P0 ;  /* 0x00000001ff057807 */ /* 0x010fe40000000000 */
[----:B------:R-:W-:Y:S02]  /*1620*/  SEL R13, R13, RZ, P0 ;  /* 0x000000ff0d0d7207 */ /* 0x000fe40000000000 */
[----:B------:R-:W-:-:S07]  /*1630*/  LOP3.LUT R12, R12, R5, RZ, 0x3c, !PT ;  /* 0x000000050c0c7212 */ /* 0x000fce00078e3cff */
.L_x_18:
[----:B------:R-:W-:Y:S01]  /*1640*/  ULEA UR7, UR14, UR5, 0x3 ;  /* 0x000000050e077291 */ /* 0x000fe2000f8e18ff */
[----:B-1----:R-:W-:-:S08]  /*1650*/  SHF.L.U32 R4, R16, 0x1f, RZ ;  /* 0x0000001f10047819 */ /* 0x002fd000000006ff */
[----:B------:R1:W4:Y:S02]  /*1660*/  SYNCS.PHASECHK.TRANS64.TRYWAIT P0, [UR7+0x30], R4 ;  /* 0x00003004ff0075a7 */ /* 0x0003240008001107 */
[----:B------:R-:W2:Y:S02]  /*1670*/  LDCU UR7, c[0x0][0x38c] ;  /* 0x00007180ff0777ac */ /* 0x000ea40008000800 */
[----:B--2---:R-:W-:-:S09]  /*1680*/  UISETP.GE.AND UP0, UPT, UR7, 0x1, UPT ;  /* 0x000000010700788c */ /* 0x004fd2000bf06270 */
[----:B-1----:R-:W-:Y:S05]  /*1690*/  BRA.U !UP0, `(.L_x_20) ;  /* 0x0000000108e47547 */ /* 0x002fea000b800000 */
[----:B------:R-:W-:Y:S01]  /*16a0*/  R2UR UR19, R24 ;  /* 0x00000000181372ca */ /* 0x000fe200000e0000 */
[----:B------:R-:W-:Y:S02]  /*16b0*/  UIADD3 UR26, UP2, UPT, UR28, 0x80, URZ ;  /* 0x000000801c1a7890 */ /* 0x000fe4000ff5e0ff */
[----:B------:R-:W-:Y:S02]  /*16c0*/  UIADD3 UR24, UP1, UPT, UR28, 0x280, URZ ;  /* 0x000002801c187890 */ /* 0x000fe4000ff3e0ff */
[----:B------:R-:W-:Y:S02]  /*16d0*/  UIADD3 UR22, UP0, UPT, UR28, 0x180, URZ ;  /* 0x000001801c167890 */ /* 0x000fe4000ff1e0ff */
[----:B------:R-:W-:Y:S02]  /*16e0*/  USHF.L.U32 UR35, UR11, 0x7, URZ ;  /* 0x000000070b237899 */ /* 0x000fe400080006ff */
[----:B------:R-:W-:Y:S02]  /*16f0*/  UIADD3.X UR27, UPT, UPT, URZ, UR29, URZ, UP2, !UPT ;  /* 0x0000001dff1b7290 */ /* 0x000fe400097fe4ff */
[----:B------:R-:W-:-:S02]  /*1700*/  UIADD3.X UR25, UPT, UPT, URZ, UR29, URZ, UP1, !UPT ;  /* 0x0000001dff197290 */ /* 0x000fc40008ffe4ff */
[----:B------:R-:W-:Y:S02]  /*1710*/  UIADD3.X UR23, UPT, UPT, URZ, UR29, URZ, UP0, !UPT ;  /* 0x0000001dff177290 */ /* 0x000fe400087fe4ff */
[----:B------:R-:W-:Y:S01]  /*1720*/  USHF.L.U32 UR19, UR19, 0x7, URZ ;  /* 0x0000000713137899 */ /* 0x000fe200080006ff */
[----:B------:R-:W-:Y:S01]  /*1730*/  UMOV UR7, URZ ;  /* 0x000000ff00077c82 */ /* 0x000fe20008000000 */
[----:B------:R-:W-:Y:S01]  /*1740*/  UMOV UR9, UR14 ;  /* 0x0000000e00097c82 */ /* 0x000fe20008000000 */
[----:B------:R-:W-:Y:S01]  /*1750*/  UMOV UR12, URZ ;  /* 0x000000ff000c7c82 */ /* 0x000fe20008000000 */
[----:B------:R-:W-:-:S08]  /*1760*/  UMOV UR10, URZ ;  /* 0x000000ff000a7c82 */ /* 0x000fd00008000000 */
.L_x_24:
[----:B-1----:R-:W-:Y:S01]  /*1770*/  ULEA UR33, UR9, UR5, 0x3 ;  /* 0x0000000509217291 */ /* 0x002fe2000f8e18ff */
[----:B--2-4-:R-:W-:Y:S11]  /*1780*/  @P0 BRA `(.L_x_21) ;  /* 0x00000000000c0947 */ /* 0x014ff60003800000 */
[----:B------:R-:W-:-:S04]  /*1790*/  SHF.L.U32 R5, R16, 0x1f, RZ ;  /* 0x0000001f10057819 */ /* 0x000fc800000006ff */
[----:B------:R-:W1:Y:S02]  /*17a0*/  SYNCS.PHASECHK.TRANS64.TRYWAIT P0, [UR33+0x30], R5 ;  /* 0x00003005ff0075a7 */ /* 0x000e640008001121 */
[----:B-1----:R-:W-:Y:S05]  /*17b0*/  @!P0 BRA `(.L_x_22) ;  /* 0x0000007c00f08947 */ /* 0x002fea0003800000 */
.L_x_21:
[----:B------:R-:W-:Y:S01]  /*17c0*/  UIADD3 UR14, UPT, UPT, UR9, 0x1, URZ ;  /* 0x00000001090e7890 */ /* 0x000fe2000fffe0ff */
[----:B-1----:R-:W-:Y:S01]  /*17d0*/  @!P4 IMAD.MOV.U32 R5, RZ, RZ, 0x6800 ;  /* 0x00006800ff05c424 */ /* 0x002fe200078e00ff */
[----:B------:R-:W-:Y:S02]  /*17e0*/  ULOP3.LUT UR8, UR7, 0x1, URZ, 0xc0, !UPT ;  /* 0x0000000107087892 */ /* 0x000fe4000f8ec0ff */
[----:B------:R-:W-:Y:S02]  /*17f0*/  UISETP.NE.AND UP0, UPT, UR14, 0x6, UPT ;  /* 0x000000060e00788c */ /* 0x000fe4000bf05270 */
[----:B------:R-:W-:Y:S02]  /*1800*/  ULEA UR32, UR9, UR5, 0xd ;  /* 0x0000000509207291 */ /* 0x000fe4000f8e68ff */
[----:B------:R-:W-:Y:S01]  /*1810*/  USEL UR16, URZ, 0x1, UP0 ;  /* 0x00000001ff107887 */ /* 0x000fe20008000000 */
[----:B------:R-:W-:Y:S01]  /*1820*/  @!P4 ISETP.NE.AND P0, PT, RZ, UR8, PT ;  /* 0x00000008ff00cc0c */ /* 0x000fe2000bf05270 */
[----:B------:R-:W-:-:S02]  /*1830*/  USEL UR14, UR14, URZ, UP0 ;  /* 0x000000ff0e0e7287 */ /* 0x000fc40008000000 */
[----:B------:R-:W-:Y:S01]  /*1840*/  USHF.L.U32 UR34, UR7, 0x5, URZ ;  /* 0x0000000507227899 */ /* 0x000fe200080006ff */
[----:B------:R-:W-:Y:S01]  /*1850*/  @!P4 SEL R5, R5, 0x6000, !P0 ;  /* 0x000060000505c807 */ /* 0x000fe20004000000 */
[----:B------:R-:W-:Y:S01]  /*1860*/  ULEA UR13, UR14, UR5, 0x3 ;  /* 0x000000050e0d7291 */ /* 0x000fe2000f8e18ff */
[----:B------:R-:W-:Y:S01]  /*1870*/  LOP3.LUT R16, R16, UR16, RZ, 0x3c, !PT ;  /* 0x0000001010107c12 */ /* 0x000fe2000f8e3cff */
[----:B------:R-:W-:Y:S01]  /*1880*/  ULEA UR16, UR9, UR5, 0xe ;  /* 0x0000000509107291 */ /* 0x000fe2000f8e70ff */
[----:B------:R1:W-:Y:S01]  /*1890*/  @!P4 SYNCS.ARRIVE.TRANS64 RZ, [UR33], R5 ;  /* 0x00000005ffffc9a7 */ /* 0x0003e20008000021 */
[----:B------:R-:W-:Y:S01]  /*18a0*/  UIADD3 UR32, UPT, UPT, UR32, 0x10400, URZ ;  /* 0x0001040020207890 */ /* 0x000fe2000fffe0ff */
[----:B------:R-:W-:Y:S01]  /*18b0*/  SHF.L.U32 R4, R16, 0x1f, RZ ;  /* 0x0000001f10047819 */ /* 0x000fe200000006ff */
[----:B------:R-:W-:Y:S02]  /*18c0*/  USHF.L.U32 UR18, UR7, 0x6, URZ ;  /* 0x0000000607127899 */ /* 0x000fe400080006ff */
[----:B------:R-:W-:Y:S01]  /*18d0*/  UIADD3 UR16, UPT, UPT, UR16, 0x1c400, URZ ;  /* 0x0001c40010107890 */ /* 0x000fe2000fffe0ff */
[----:B------:R-:W-:Y:S01]  /*18e0*/  UMOV UR30, 0x0 ;  /* 0x00000000001e7882 */ /* 0x000fe20000000000 */
[----:B------:R-:W-:Y:S01]  /*18f0*/  UMOV UR31, 0x10000000 ;  /* 0x10000000001f7882 */ /* 0x000fe20000000000 */
[----:B------:R-:W-:Y:S01]  /*1900*/  UMOV UR17, UR33 ;  /* 0x0000002100117c82 */ /* 0x000fe20008000000 */
[----:B------:R-:W-:Y:S01]  /*1910*/  UMOV UR20, UR36 ;  /* 0x0000002400147c82 */ /* 0x000fe20008000000 */
[----:B------:R-:W-:Y:S01]  /*1920*/  UISETP.NE.AND UP0, UPT, UR8, URZ, UPT ;  /* 0x000000ff0800728c */ /* 0x000fe2000bf05270 */
[----:B------:R1:W2:Y:S01]  /*1930*/  SYNCS.PHASECHK.TRANS64.TRYWAIT P0, [UR13+0x30], R4 ;  /* 0x00003004ff0075a7 */ /* 0x0002a2000800110d */
[----:B------:R1:W-:Y:S02]  /*1940*/  UTMALDG.3D [UR32], [UR26], desc[UR30] ;  /* 0x00001e201a0075b4 */ /* 0x0003e40008011000 */
[----:B------:R1:W-:Y:S05]  /*1950*/  UTMALDG.3D [UR16], [UR24], desc[UR30] ;  /* 0x00001e10180075b4 */ /* 0x0003ea0008011000 */
[----:B------:R-:W-:Y:S05]  /*1960*/  BRA.U UP0, `(.L_x_23) ;  /* 0x0000000100207547 */ /* 0x000fea000b800000 */
[----:B------:R-:W-:Y:S01]  /*1970*/  ULEA UR8, UR9, UR5, 0xb ;  /* 0x0000000509087291 */ /* 0x000fe2000f8e58ff */
[----:B-1----:R-:W-:Y:S01]  /*1980*/  UMOV UR16, 0x0 ;  /* 0x0000000000107882 */ /* 0x002fe20000000000 */
[----:B------:R-:W-:Y:S02]  /*1990*/  UMOV UR17, 0x10000000 ;  /* 0x1000000000117882 */ /* 0x000fe40000000000 */
[----:B------:R-:W-:Y:S01]  /*19a0*/  UIADD3 UR8, UPT, UPT, UR8, 0x34400, URZ ;  /* 0x0003440008087890 */ /* 0x000fe2000fffe0ff */
[----:B------:R-:W-:Y:S01]  /*19b0*/  UMOV UR9, UR33 ;  /* 0x0000002100097c82 */ /* 0x000fe20008000000 */
[----:B------:R-:W-:-:S07]  /*19c0*/  UMOV UR13, UR36 ;  /* 0x00000024000d7c82 */ /* 0x000fce0008000000 */
[----:B------:R1:W-:Y:S02]  /*19d0*/  UTMALDG.4D [UR8], [UR22], desc[UR16] ;  /* 0x00001008160075b4 */ /* 0x0003e40008019000 */
[----:B-1----:R-:W-:-:S12]  /*19e0*/  UIADD3 UR12, UPT, UPT, UR12, 0x1, URZ ;  /* 0x000000010c0c7890 */ /* 0x002fd8000fffe0ff */
.L_x_23:
[----:B------:R-:W-:Y:S01]  /*19f0*/  UIADD3 UR7, UPT, UPT, UR7, 0x1, URZ ;  /* 0x0000000107077890 */ /* 0x000fe2000fffe0ff */
[----:B------:R-:W-:-:S03]  /*1a00*/  UMOV UR9, UR14 ;  /* 0x0000000e00097c82 */ /* 0x000fc60008000000 */
[----:B------:R-:W-:-:S09]  /*1a10*/  UISETP.NE.AND UP0, UPT, UR7, UR15, UPT ;  /* 0x0000000f0700728c */ /* 0x000fd2000bf05270 */
[----:B------:R-:W-:Y:S05]  /*1a20*/  BRA.U UP0, `(.L_x_24) ;  /* 0xfffffffd00507547 */ /* 0x000fea000b83ffff */
.L_x_20:
[----:B------:R-:W-:Y:S01]  /*1a30*/  LEA R8, R15, UR5, 0x3 ;  /* 0x000000050f087c11 */ /* 0x000fe2000f8e18ff */
[----:B------:R-:W-:Y:S01]  /*1a40*/  @!P1 SYNCS.ARRIVE.TRANS64.A1T0 RZ, [UR5+0xa8], RZ ;  /* 0x0000a8ffffff99a7 */ /* 0x000fe20008100005 */
[----:B-1----:R-:W-:Y:S01]  /*1a50*/  SHF.L.U32 R5, R14, 0x1f, RZ ;  /* 0x0000001f0e057819 */ /* 0x002fe200000006ff */
[----:B------:R-:W-:-:S03]  /*1a60*/  NOP ;  /* 0x0000000000007918 */ /* 0x000fc60000000000 */
[----:B--2-4-:R-:W1:Y:S01]  /*1a70*/  SYNCS.PHASECHK.TRANS64.TRYWAIT P0, [R8+URZ+0xb0], R5 ;  /* 0x0000b005080075a7 */ /* 0x014e6200080011ff */
[----:B------:R-:W-:Y:S01]  /*1a80*/  LEA R4, R15, UR5, 0x4 ;  /* 0x000000050f047c11 */ /* 0x000fe2000f8e20ff */
[----:B-1----:R-:W-:Y:S06]  /*1a90*/  @!P0 BRA `(.L_x_25) ;  /* 0x0000007c00508947 */ /* 0x002fec0003800000 */
.L_x_127:
[----:B-1----:R-:W1:Y:S01]  /*1aa0*/  LDS.128 R4, [R4+0x120] ;  /* 0x0001200004047984 */ /* 0x002e620000000c00 */
[----:B---3--:R-:W-:Y:S01]  /*1ab0*/  ISETP.GE.AND P0, PT, R2, 0x1, PT ;  /* 0x000000010200780c */ /* 0x008fe20003f06270 */
[----:B------:R-:W-:Y:S01]  /*1ac0*/  VIADD R8, R8, 0xc0 ;  /* 0x000000c008087836 */ /* 0x000fe20000000000 */
[----:B------:R-:W-:Y:S01]  /*1ad0*/  @!PT LDS RZ, [RZ] ;  /* 0x00000000fffff984 */ /* 0x000fe20000000800 */
[----:B------:R-:W-:Y:S01]  /*1ae0*/  @!PT LDS RZ, [RZ] ;  /* 0x00000000fffff984 */ /* 0x000fe20000000800 */
[----:B------:R-:W-:Y:S01]  /*1af0*/  @!PT LDS RZ, [RZ] ;  /* 0x00000000fffff984 */ /* 0x000fe20000000800 */
[----:B------:R-:W-:Y:S01]  /*1b00*/  @!PT LDS RZ, [RZ] ;  /* 0x00000000fffff984 */ /* 0x000fe20000000800 */
[----:B------:R2:W-:Y:S06]  /*1b10*/  MEMBAR.ALL.CTA ;  /* 0x0000000000007992 */ /* 0x0005ec0000008000 */
[----:B--2---:R-:W2:Y:S01]  /*1b20*/  FENCE.VIEW.ASYNC.S ;  /* 0x00000000000073c6 */ /* 0x004ea20000000000 */
[----:B------:R-:W-:-:S04]  /*1b30*/  PRMT R8, RZ, 0x654, R8 ;  /* 0x00000654ff087816 */ /* 0x000fc80000000008 */
[----:B--2---:R2:W-:Y:S01]  /*1b40*/  SYNCS.ARRIVE.TRANS64.RED.A1T0 RZ, [R8+URZ], RZ ;  /* 0x000000ff08ff79a7 */ /* 0x0045e200081004ff */
[----:B-1----:R-:W-:-:S13]  /*1b50*/  LOP3.LUT P2, RZ, R6, 0x1, RZ, 0xc0, !PT ;  /* 0x0000000106ff7812 */ /* 0x002fda000784c0ff */
[----:B------:R-:W-:Y:S01]  /*1b60*/  @P2 SHF.R.U32.HI R9, RZ, 0x10, R5 ;  /* 0x00000010ff092819 */ /* 0x000fe20000011605 */
[----:B------:R-:W-:Y:S01]  /*1b70*/  VOTEU.ANY UP0, P2 ;  /* 0x0000000000ff7886 */ /* 0x000fe20001000100 */
[----:B------:R-:W-:Y:S02]  /*1b80*/  @P2 MOV R11, R4 ;  /* 0x00000004000b2202 */ /* 0x000fe40000000f00 */
[----:B------:R-:W-:Y:S02]  /*1b90*/  @P2 R2UR.BROADCAST UR7, R9 ;  /* 0x00000000090722ca */ /* 0x000fe400008e0000 */
[----:B------:R-:W-:-:S11]  /*1ba0*/  @P2 LOP3.LUT R10, R5, 0xffff, RZ, 0xc0, !PT ;  /* 0x0000ffff050a2812 */ /* 0x000fd600078ec0ff */
[----:B------:R-:W-:Y:S01]  /*1bb0*/  @UP0 UMOV UR36, UR7 ;  /* 0x0000000700240c82 */ /* 0x000fe20008000000 */
[----:B--2---:R-:W-:Y:S05]  /*1bc0*/  @!P0 BRA `(.L_x_26) ;  /* 0x0000000000b88947 */ /* 0x004fea0003800000 */
[----:B------:R-:W1:Y:S01]  /*1bd0*/  LDC.64 R6, c[0x0][0xd18] ;  /* 0x00034600ff067b82 */ /* 0x000e620000000a00 */
[----:B------:R-:W-:-:S07]  /*1be0*/  ISETP.NE.AND P3, PT, R2, 0x1, PT ;  /* 0x000000010200780c */ /* 0x000fce0003f65270 */
[----:B------:R-:W2:Y:S08]  /*1bf0*/  LDC.64 R8, c[0x0][0xd10] ;  /* 0x00034400ff087b82 */ /* 0x000eb00000000a00 */
[----:B------:R-:W3:Y:S08]  /*1c00*/  LDC R17, c[0x0][0xd20] ;  /* 0x00034800ff117b82 */ /* 0x000ef00000000800 */
[----:B------:R-:W4:Y:S01]  /*1c10*/  LDC R18, c[0x0][0xd0c] ;  /* 0x00034300ff127b82 */ /* 0x000f220000000800 */
[----:B-1----:R-:W-:Y:S01]  /*1c20*/  IMAD.HI.U32 R22, R0, R7, RZ ;  /* 0x0000000700167227 */ /* 0x002fe200078e00ff */
[----:B------:R-:W-:-:S06]  /*1c30*/  ISETP.NE.AND P0, PT, R6, 0x1, PT ;  /* 0x000000010600780c */ /* 0x000fcc0003f05270 */
[----:B------:R-:W1:Y:S01]  /*1c40*/  LDC.64 R4, c[0x0][0xd28] ;  /* 0x00034a00ff047b82 */ /* 0x000e620000000a00 */
[----:B--2---:R-:W-:-:S04]  /*1c50*/  IMAD.HI.U32 R20, R3, R8, RZ ;  /* 0x0000000803147227 */ /* 0x004fc800078e00ff */
[----:B------:R-:W-:Y:S01]  /*1c60*/  IMAD.HI.U32 R24, R11, R8, RZ ;  /* 0x000000080b187227 */ /* 0x000fe200078e00ff */
[----:B------:R-:W-:Y:S02]  /*1c70*/  SHF.R.U32.HI R20, RZ, R9, R20 ;  /* 0x00000009ff147219 */ /* 0x000fe40000011614 */
[----:B---3--:R-:W-:Y:S01]  /*1c80*/  SHF.R.U32.HI R19, RZ, R17, R22 ;  /* 0x00000011ff137219 */ /* 0x008fe20000011616 */
[----:B------:R-:W-:Y:S01]  /*1c90*/  IMAD.HI.U32 R22, R10, R7, RZ ;  /* 0x000000070a167227 */ /* 0x000fe200078e00ff */
[----:B------:R-:W-:Y:S02]  /*1ca0*/  SHF.R.U32.HI R24, RZ, R9, R24 ;  /* 0x00000009ff187219 */ /* 0x000fe40000011618 */
[----:B------:R-:W-:Y:S02]  /*1cb0*/  SEL R19, R0, R19, !P0 ;  /* 0x0000001300137207 */ /* 0x000fe40004000000 */
[----:B------:R-:W-:Y:S02]  /*1cc0*/  SHF.R.U32.HI R17, RZ, R17, R22 ;  /* 0x00000011ff117219 */ /* 0x000fe40000011616 */
[----:B----4-:R-:W-:-:S02]  /*1cd0*/  ISETP.NE.AND P1, PT, R18, 0x1, PT ;  /* 0x000000011200780c */ /* 0x010fc40003f25270 */
[----:B------:R-:W-:Y:S02]  /*1ce0*/  SEL R17, R10, R17, !P0 ;  /* 0x000000110a117207 */ /* 0x000fe40004000000 */
[----:B------:R-:W-:Y:S02]  /*1cf0*/  SEL R21, R3, R20, !P1 ;  /* 0x0000001403157207 */ /* 0x000fe40004800000 */
[----:B------:R-:W-:Y:S01]  /*1d00*/  SEL R7, R11, R24, !P1 ;  /* 0x000000180b077207 */ /* 0x000fe20004800000 */
[----:B-1----:R-:W-:Y:S01]  /*1d10*/  IMAD.HI.U32 R20, R19, R4, RZ ;  /* 0x0000000413147227 */ /* 0x002fe200078e00ff */
[----:B------:R-:W-:-:S03]  /*1d20*/  IADD3 R9, PT, PT, -R17, RZ, RZ ;  /* 0x000000ff11097210 */ /* 0x000fc60007ffe1ff */
[----:B------:R-:W-:Y:S01]  /*1d30*/  IMAD.HI.U32 R8, R21, R4, RZ ;  /* 0x0000000415087227 */ /* 0x000fe200078e00ff */
[----:B------:R-:W-:-:S03]  /*1d40*/  @P3 SHF.R.U32.HI R19, RZ, R5, R20 ;  /* 0x00000005ff133219 */ /* 0x000fc60000011614 */
[----:B------:R-:W-:Y:S01]  /*1d50*/  IMAD R9, R6, R9, R10 ;  /* 0x0000000906097224 */ /* 0x000fe200078e020a */
        /* <DEDUP_REMOVED lines=12> */
[----:B------:R-:W-:-:S05]  /*1e20*/  @!P0 SEL R5, R7, R20, !P3 ;  /* 0x0000001407058207 */ /* 0x000fca0005800000 */
[--C-:B------:R-:W-:Y:S02]  /*1e30*/  @!P0 IMAD.IADD R8, R8, 0x1, -R5.reuse ;  /* 0x0000000108088824 */ /* 0x100fe400078e0a05 */
[----:B------:R-:W-:Y:S01]  /*1e40*/  @!P0 IMAD R5, R4, R21, R5 ;  /* 0x0000001504058224 */ /* 0x000fe200078e0205 */
[----:B------:R-:W-:Y:S01]  /*1e50*/  IADD3 R4, PT, PT, -R7, RZ, RZ ;  /* 0x000000ff07047210 */ /* 0x000fe20007ffe1ff */
[----:B------:R-:W-:Y:S02]  /*1e60*/  @!P0 IMAD R17, R2, R8, R7 ;  /* 0x0000000802118224 */ /* 0x000fe400078e0207 */
[----:B------:R-:W-:Y:S02]  /*1e70*/  @!P0 IMAD.MOV.U32 R7, RZ, RZ, R5 ;  /* 0x000000ffff078224 */ /* 0x000fe400078e0005 */
[----:B------:R-:W-:Y:S02]  /*1e80*/  IMAD R4, R18, R4, R11 ;  /* 0x0000000412047224 */ /* 0x000fe400078e020b */
[----:B------:R-:W-:-:S02]  /*1e90*/  IMAD R10, R17, R6, R9 ;  /* 0x00000006110a7224 */ /* 0x000fc400078e0209 */
[----:B------:R-:W-:Y:S02]  /*1ea0*/  IMAD R11, R7, R18, R4 ;  /* 0x00000012070b7224 */ /* 0x000fe400078e0204 */
.L_x_26:
[----:B------:R-:W1:Y:S02]  /*1eb0*/  LDCU UR7, c[0x0][0xd30] ;  /* 0x0001a600ff0777ac */ /* 0x000e640008000800 */
[----:B-1----:R-:W-:-:S09]  /*1ec0*/  UISETP.NE.AND UP0, UPT, UR7, 0x1, UPT ;  /* 0x000000010700788c */ /* 0x002fd2000bf05270 */
[----:B------:R-:W-:Y:S05]  /*1ed0*/  BRA.U UP0, `(.L_x_27) ;  /* 0x0000000100407547 */ /* 0x000fea000b800000 */
[----:B------:R-:W1:Y:S08]  /*1ee0*/  LDC.64 R6, c[0x0][0xd10] ;  /* 0x00034400ff067b82 */ /* 0x000e700000000a00 */
[----:B------:R-:W2:Y:S08]  /*1ef0*/  LDC.64 R4, c[0x0][0xd18] ;  /* 0x00034600ff047b82 */ /* 0x000eb00000000a00 */
[----:B------:R-:W3:Y:S08]  /*1f00*/  LDC R8, c[0x0][0xd20] ;  /* 0x00034800ff087b82 */ /* 0x000ef00000000800 */
[----:B------:R-:W4:Y:S01]  /*1f10*/  LDC R18, c[0x0][0xd0c] ;  /* 0x00034300ff127b82 */ /* 0x000f220000000800 */
[----:B-1----:R-:W-:-:S05]  /*1f20*/  IMAD.HI.U32 R6, R11, R6, RZ ;  /* 0x000000060b067227 */ /* 0x002fca00078e00ff */
[----:B------:R-:W-:Y:S01]  /*1f30*/  SHF.R.U32.HI R6, RZ, R7, R6 ;  /* 0x00000007ff067219 */ /* 0x000fe20000011606 */
[----:B--2---:R-:W-:Y:S01]  /*1f40*/  IMAD.HI.U32 R5, R10, R5, RZ ;  /* 0x000000050a057227 */ /* 0x004fe200078e00ff */
[----:B------:R-:W-:-:S04]  /*1f50*/  ISETP.NE.AND P0, PT, R4, 0x1, PT ;  /* 0x000000010400780c */ /* 0x000fc80003f05270 */
[----:B---3--:R-:W-:-:S04]  /*1f60*/  SHF.R.U32.HI R5, RZ, R8, R5 ;  /* 0x00000008ff057219 */ /* 0x008fc80000011605 */
[----:B------:R-:W-:Y:S02]  /*1f70*/  SEL R5, R10, R5, !P0 ;  /* 0x000000050a057207 */ /* 0x000fe40004000000 */
[----:B----4-:R-:W-:-:S04]  /*1f80*/  ISETP.NE.AND P1, PT, R18, 0x1, PT ;  /* 0x000000011200780c */ /* 0x010fc80003f25270 */
[----:B------:R-:W-:-:S05]  /*1f90*/  SEL R6, R11, R6, !P1 ;  /* 0x000000060b067207 */ /* 0x000fca0004800000 */
[----:B------:R-:W-:Y:S02]  /*1fa0*/  IMAD.IADD R7, R5, 0x1, -R6 ;  /* 0x0000000105077824 */ /* 0x000fe400078e0a06 */
[----:B------:R-:W-:Y:S02]  /*1fb0*/  IMAD.IADD R5, R6, 0x1, -R5 ;  /* 0x0000000106057824 */ /* 0x000fe400078e0a05 */
[----:B------:R-:W-:Y:S02]  /*1fc0*/  IMAD R11, R7, R18, R11 ;  /* 0x00000012070b7224 */ /* 0x000fe400078e020b */
[----:B------:R-:W-:-:S07]  /*1fd0*/  IMAD R10, R5, R4, R10 ;  /* 0x00000004050a7224 */ /* 0x000fce00078e020a */
.L_x_27:
[----:B------:R-:W-:Y:S01]  /*1fe0*/  VIADD R15, R15, 0x1 ;  /* 0x000000010f0f7836 */ /* 0x000fe20000000000 */
[----:B------:R-:W-:Y:S01]  /*1ff0*/  PLOP3.LUT P1, PT, PT, PT, PT, 0x80, 0x8 ;  /* 0x000000000008781c */ /* 0x000fe20003f2f070 */
[----:B------:R-:W-:Y:S02]  /*2000*/  IMAD.IADD R4, R11, 0x1, R88 ;  /* 0x000000010b047824 */ /* 0x000fe400078e0258 */
[----:B------:R-:W-:Y:S01]  /*2010*/  IMAD.IADD R24, R10, 0x1, R81 ;  /* 0x000000010a187824 */ /* 0x000fe200078e0251 */
[C---:B------:R-:W-:Y:S02]  /*2020*/  ISETP.NE.AND P0, PT, R15.reuse, 0x2, PT ;  /* 0x000000020f00780c */ /* 0x040fe40003f05270 */
[----:B------:R-:W-:Y:S02]  /*2030*/  R2UR UR11, R4 ;  /* 0x00000000040b72ca */ /* 0x000fe400000e0000 */
[----:B------:R-:W-:Y:S02]  /*2040*/  SEL R5, RZ, 0x1, P0 ;  /* 0x00000001ff057807 */ /* 0x000fe40000000000 */
[----:B------:R-:W-:-:S02]  /*2050*/  SEL R15, R15, RZ, P0 ;  /* 0x000000ff0f0f7207 */ /* 0x000fc40000000000 */
[----:B------:R-:W-:Y:S01]  /*2060*/  LOP3.LUT R14, R14, R5, RZ, 0x3c, !PT ;  /* 0x000000050e0e7212 */ /* 0x000fe200078e3cff */
[----:B------:R-:W-:Y:S08]  /*2070*/  @P2 BRA `(.L_x_28) ;  /* 0xfffffff4002c2947 */ /* 0x000ff0000383ffff */
[----:B------:R-:W-:Y:S01]  /*2080*/  UIADD3 UR5, UPT, UPT, UR5, 0x30, URZ ;  /* 0x0000003005057890 */ /* 0x000fe2000fffe0ff */
[----:B------:R-:W-:-:S03]  /*2090*/  SHF.L.U32 R3, R16, 0x1f, RZ ;  /* 0x0000001f10037819 */ /* 0x000fc600000006ff */
[----:B------:R-:W-:-:S09]  /*20a0*/  ULEA UR4, UR14, UR5, 0x3 ;  /* 0x000000050e047291 */ /* 0x000fd2000f8e18ff */
[----:B------:R-:W1:Y:S02]  /*20b0*/  SYNCS.PHASECHK.TRANS64.TRYWAIT P0, [UR4], R3 ;  /* 0x00000003ff0075a7 */ /* 0x000e640008001104 */
[----:B-1----:R-:W-:Y:S05]  /*20c0*/  @!P0 BRA `(.L_x_29) ;  /* 0x0000007400d88947 */ /* 0x002fea0003800000 */
.L_x_129:
[----:B------:R-:W-:-:S04]  /*20d0*/  UIADD3 UR6, UPT, UPT, UR14, 0x1, URZ ;  /* 0x000000010e067890 */ /* 0x000fc8000fffe0ff */
[----:B------:R-:W-:-:S04]  /*20e0*/  UISETP.NE.AND UP0, UPT, UR6, 0x6, UPT ;  /* 0x000000060600788c */ /* 0x000fc8000bf05270 */
[----:B------:R-:W-:Y:S02]  /*20f0*/  USEL UR7, URZ, 0x1, UP0 ;  /* 0x00000001ff077887 */ /* 0x000fe40008000000 */
[----:B------:R-:W-:-:S04]  /*2100*/  USEL UR6, UR6, URZ, UP0 ;  /* 0x000000ff06067287 */ /* 0x000fc80008000000 */
[----:B------:R-:W-:Y:S01]  /*2110*/  ULEA UR4, UR6, UR5, 0x3 ;  /* 0x0000000506047291 */ /* 0x000fe2000f8e18ff */
[----:B------:R-:W-:-:S04]  /*2120*/  LOP3.LUT R2, R16, UR7, RZ, 0x3c, !PT ;  /* 0x0000000710027c12 */ /* 0x000fc8000f8e3cff */
[----:B-1----:R-:W-:-:S04]  /*2130*/  SHF.L.U32 R3, R2, 0x1f, RZ ;  /* 0x0000001f02037819 */ /* 0x002fc800000006ff */
[----:B------:R-:W1:Y:S02]  /*2140*/  SYNCS.PHASECHK.TRANS64.TRYWAIT P0, [UR4], R3 ;  /* 0x00000003ff0075a7 */ /* 0x000e640008001104 */
[----:B-1----:R-:W-:Y:S05]  /*2150*/  @!P0 BRA `(.L_x_30) ;  /* 0x0000007400cc8947 */ /* 0x002fea0003800000 */
.L_x_131:
        /* <DEDUP_REMOVED lines=9> */
.L_x_133:
        /* <DEDUP_REMOVED lines=9> */
.L_x_135:
        /* <DEDUP_REMOVED lines=9> */
.L_x_137:
[----:B------:R-:W-:-:S04]  /*2310*/  UIADD3 UR6, UPT, UPT, UR6, 0x1, URZ ;  /* 0x0000000106067890 */ /* 0x000fc8000fffe0ff */
[----:B------:R-:W-:-:S04]  /*2320*/  UISETP.NE.AND UP0, UPT, UR6, 0x6, UPT ;  /* 0x000000060600788c */ /* 0x000fc8000bf05270 */
[----:B------:R-:W-:Y:S02]  /*2330*/  USEL UR4, URZ, 0x1, UP0 ;  /* 0x00000001ff047887 */ /* 0x000fe40008000000 */
[----:B------:R-:W-:-:S04]  /*2340*/  USEL UR6, UR6, URZ, UP0 ;  /* 0x000000ff06067287 */ /* 0x000fc80008000000 */
[----:B------:R-:W-:Y:S01]  /*2350*/  ULEA UR6, UR6, UR5, 0x3 ;  /* 0x0000000506067291 */ /* 0x000fe2000f8e18ff */
[----:B-1----:R-:W-:-:S04]  /*2360*/  LOP3.LUT R3, R2, UR4, RZ, 0x3c, !PT ;  /* 0x0000000402037c12 */ /* 0x002fc8000f8e3cff */
[----:B------:R-:W-:Y:S01]  /*2370*/  SHF.L.U32 R3, R3, 0x1f, RZ ;  /* 0x0000001f03037819 */ /* 0x000fe200000006ff */
[----:B------:R-:W-:-:S07]  /*2380*/  IMAD.U32 R0, RZ, RZ, UR6 ;  /* 0x00000006ff007e24 */ /* 0x000fce000f8e00ff */
.L_x_34:
[----:B-1----:R1:W2:Y:S02]  /*2390*/  SYNCS.PHASECHK.TRANS64.TRYWAIT P0, [R0+URZ], R3 ;  /* 0x00000003000075a7 */ /* 0x0022a400080011ff */
[----:B--2---:R-:W-:Y:S05]  /*23a0*/  @!P0 NANOSLEEP.SYNCS 0x989680 ;  /* 0x009896800000895d */ /* 0x004fea0003900000 */
[----:B------:R-:W2:Y:S02]  /*23b0*/  @!P0 SYNCS.PHASECHK.TRANS64 P0, [R0+URZ], R3 ;  /* 0x00000003000085a7 */ /* 0x000ea400080010ff */
[----:B--2---:R-:W-:Y:S05]  /*23c0*/  @P0 EXIT ;  /* 0x000000000000094d */ /* 0x004fea0003800000 */
[----:B------:R-:W-:Y:S05]  /*23d0*/  BRA `(.L_x_34) ;  /* 0xfffffffc00ec7947 */ /* 0x000fea000383ffff */
.L_x_17:
[----:B------:R-:W-:-:S04]  /*23e0*/  UISETP.NE.AND UP1, UPT, UR37, URZ, UPT ;  /* 0x000000ff2500728c */ /* 0x000fc8000bf25270 */
[----:B------:R-:W-:-:S09]  /*23f0*/  UISETP.NE.OR UP1, UPT, UR8, 0x1, UP1 ;  /* 0x000000010800788c */ /* 0x000fd20008f25670 */
[----:B------:R-:W-:Y:S05]  /*2400*/  BRA.U UP1, `(.L_x_35) ;  /* 0x0000000501487547 */ /* 0x000fea000b800000 */
[----:B------:R-:W-:Y:S01]  /*2410*/  ISETP.NE.AND P2, PT, R0, RZ, PT ;  /* 0x000000ff0000720c */ /* 0x000fe20003f45270 */
[----:B------:R-:W-:Y:S01]  /*2420*/  IMAD.MOV.U32 R12, RZ, RZ, 0x1 ;  /* 0x00000001ff0c7424 */ /* 0x000fe200078e00ff */
[----:B------:R-:W-:Y:S02]  /*2430*/  CS2R R10, SRZ ;  /* 0x00000000000a7805 */ /* 0x000fe4000001ff00 */
[----:B------:R-:W-:Y:S01]  /*2440*/  CS2R R8, SRZ ;  /* 0x0000000000087805 */ /* 0x000fe2000001ff00 */
[----:B------:R-:W-:Y:S01]  /*2450*/  UMOV UR4, 0x400 ;  /* 0x0000040000047882 */ /* 0x000fe20000000000 */
[----:B------:R-:W-:Y:S01]  /*2460*/  UMOV UR6, URZ ;  /* 0x000000ff00067c82 */ /* 0x000fe20008000000 */
[----:B------:R-:W-:-:S12]  /*2470*/  ULEA UR37, UR37, UR4, 0x18 ;  /* 0x0000000425257291 */ /* 0x000fd8000f8ec0ff */
.L_x_39:
[----:B---3--:R-:W-:Y:S02]  /*2480*/  LEA R2, R8, UR37, 0x3 ;  /* 0x0000002508027c11 */ /* 0x008fe4000f8e18ff */
[----:B------:R-:W-:-:S03]  /*2490*/  SHF.L.U32 R5, R9, 0x1f, RZ ;  /* 0x0000001f09057819 */ /* 0x000fc600000006ff */
[----:B------:R-:W-:Y:S01]  /*24a0*/  VIADD R4, R2, 0x100 ;  /* 0x0000010002047836 */ /* 0x000fe20000000000 */
[----:B------:R-:W1:Y:S02]  /*24b0*/  SYNCS.PHASECHK.TRANS64.TRYWAIT P0, [R2+URZ+0xf0], R5 ;  /* 0x0000f005020075a7 */ /* 0x000e6400080011ff */
[----:B-1----:R-:W-:Y:S05]  /*24c0*/  @!P0 BRA `(.L_x_36) ;  /* 0x0000007400508947 */ /* 0x002fea0003800000 */
.L_x_138:
[----:B------:R-:W-:Y:S01]  /*24d0*/  ULEA UR5, UR6, UR37, 0x3 ;  /* 0x0000002506057291 */ /* 0x000fe2000f8e18ff */
[----:B------:R-:W-:Y:S02]  /*24e0*/  PRMT R4, RZ, 0x654, R4 ;  /* 0x00000654ff047816 */ /* 0x000fe40000000004 */
[----:B-1----:R-:W-:Y:S01]  /*24f0*/  SHF.L.U32 R5, R12, 0x1f, RZ ;  /* 0x0000001f0c057819 */ /* 0x002fe200000006ff */
[----:B------:R-:W-:Y:S01]  /*2500*/  UIADD3 UR4, UPT, UPT, UR5, 0xb0, URZ ;  /* 0x000000b005047890 */ /* 0x000fe2000fffe0ff */
[----:B------:R1:W-:Y:S05]  /*2510*/  SYNCS.ARRIVE.TRANS64.RED.A1T0 RZ, [R4+URZ], RZ ;  /* 0x000000ff04ff79a7 */ /* 0x0003ea00081004ff */
[----:B------:R-:W-:Y:S01]  /*2520*/  IMAD.U32 R7, RZ, RZ, UR4 ;  /* 0x00000004ff077e24 */ /* 0x000fe2000f8e00ff */
[----:B------:R-:W2:Y:S04]  /*2530*/  SYNCS.PHASECHK.TRANS64.TRYWAIT P0, [UR5+0xc0], R5 ;  /* 0x0000c005ff0075a7 */ /* 0x000ea80008001105 */
[----:B------:R-:W-:Y:S01]  /*2540*/  PRMT R6, R0, 0x654, R7 ;  /* 0x0000065400067816 */ /* 0x000fe20000000007 */
[----:B-1----:R-:W-:Y:S01]  /*2550*/  @!P2 IMAD.MOV.U32 R4, RZ, RZ, 0x10 ;  /* 0x00000010ff04a424 */ /* 0x002fe200078e00ff */
[----:B--2---:R-:W-:Y:S06]  /*2560*/  @!P0 BRA `(.L_x_37) ;  /* 0x00000074003c8947 */ /* 0x004fec0003800000 */
.L_x_140:
[----:B------:R-:W-:Y:S01]  /*2570*/  ULEA UR4, UR6, UR37, 0x4 ;  /* 0x0000002506047291 */ /* 0x000fe2000f8e20ff */
[----:B------:R-:W-:Y:S01]  /*2580*/  SEL R3, R6, R3, !P2 ;  /* 0x0000000306037207 */ /* 0x000fe20005000000 */
[----:B------:R-:W-:Y:S01]  /*2590*/  UIADD3 UR5, UPT, UPT, UR5, 0xb0, URZ ;  /* 0x000000b005057890 */ /* 0x000fe2000fffe0ff */
[----:B-1----:R-:W-:Y:S01]  /*25a0*/  LEA R2, R11, UR37, 0x3 ;  /* 0x000000250b027c11 */ /* 0x002fe2000f8e18ff */
[----:B------:R-:W-:Y:S01]  /*25b0*/  UIADD3 UR4, UPT, UPT, UR4, 0x120, URZ ;  /* 0x0000012004047890 */ /* 0x000fe2000fffe0ff */
[----:B------:R-:W-:Y:S01]  /*25c0*/  SHF.L.U32 R5, R10, 0x1f, RZ ;  /* 0x0000001f0a057819 */ /* 0x000fe200000006ff */
[----:B------:R1:W-:Y:S01]  /*25d0*/  @!P2 SYNCS.ARRIVE.TRANS64.RED RZ, [R3+URZ], R4 ;  /* 0x0000000403ffa9a7 */ /* 0x0003e200080004ff */
[----:B------:R-:W-:Y:S01]  /*25e0*/  UIADD3 UR6, UPT, UPT, UR6, 0x1, URZ ;  /* 0x0000000106067890 */ /* 0x000fe2000fffe0ff */
[----:B------:R-:W-:-:S03]  /*25f0*/  VIADD R8, R8, 0x1 ;  /* 0x0000000108087836 */ /* 0x000fc60000000000 */
[----:B------:R-:W-:Y:S02]  /*2600*/  UISETP.NE.AND UP0, UPT, UR6, 0x2, UPT ;  /* 0x000000020600788c */ /* 0x000fe4000bf05270 */
[----:B------:R-:W-:Y:S06]  /*2610*/  UGETNEXTWORKID.BROADCAST [UR4], [UR5] ;  /* 0x00000000040073ca */ /* 0x000fec0008000100 */
[----:B------:R-:W-:Y:S01]  /*2620*/  USEL UR4, URZ, 0x1, UP0 ;  /* 0x00000001ff047887 */ /* 0x000fe20008000000 */
[----:B------:R-:W-:Y:S01]  /*2630*/  ISETP.NE.AND P0, PT, R8, 0x2, PT ;  /* 0x000000020800780c */ /* 0x000fe20003f05270 */
[----:B------:R-:W-:Y:S01]  /*2640*/  USEL UR6, UR6, URZ, UP0 ;  /* 0x000000ff06067287 */ /* 0x000fe20008000000 */
[----:B------:R-:W2:Y:S03]  /*2650*/  SYNCS.PHASECHK.TRANS64.TRYWAIT P1, [R2+URZ+0xb0], R5 ;  /* 0x0000b005020075a7 */ /* 0x000ea600080211ff */
[----:B------:R-:W-:Y:S01]  /*2660*/  LOP3.LUT R12, R12, UR4, RZ, 0x3c, !PT ;  /* 0x000000040c0c7c12 */ /* 0x000fe2000f8e3cff */
[----:B-12---:R-:W-:Y:S07]  /*2670*/  @!P1 BRA `(.L_x_38) ;  /* 0x0000007400109947 */ /* 0x006fee0003800000 */
.L_x_141:
[C---:B------:R-:W-:Y:S01]  /*2680*/  LEA R4, R11.reuse, UR37, 0x4 ;  /* 0x000000250b047c11 */ /* 0x040fe2000f8e20ff */
[----:B-1----:R-:W-:Y:S01]  /*2690*/  VIADD R2, R2, 0xc0 ;  /* 0x000000c002027836 */ /* 0x002fe20000000000 */
[----:B------:R-:W-:Y:S01]  /*26a0*/  SEL R8, R8, RZ, P0 ;  /* 0x000000ff08087207 */ /* 0x000fe20000000000 */
[----:B------:R-:W-:-:S03]  /*26b0*/  VIADD R11, R11, 0x1 ;  /* 0x000000010b0b7836 */ /* 0x000fc60000000000 */
[----:B------:R-:W1:Y:S01]  /*26c0*/  LDS.128 R4, [R4+0x120] ;  /* 0x0001200004047984 */ /* 0x000e620000000c00 */
[----:B------:R-:W-:Y:S02]  /*26d0*/  PRMT R2, RZ, 0x654, R2 ;  /* 0x00000654ff027816 */ /* 0x000fe40000000002 */
[C---:B------:R-:W-:Y:S01]  /*26e0*/  ISETP.NE.AND P1, PT, R11.reuse, 0x2, PT ;  /* 0x000000020b00780c */ /* 0x040fe20003f25270 */
[----:B------:R-:W-:Y:S01]  /*26f0*/  @!PT LDS RZ, [RZ] ;  /* 0x00000000fffff984 */ /* 0x000fe20000000800 */
[----:B------:R-:W-:Y:S01]  /*2700*/  @!PT LDS RZ, [RZ] ;  /* 0x00000000fffff984 */ /* 0x000fe20000000800 */
[----:B------:R-:W-:Y:S01]  /*2710*/  @!PT LDS RZ, [RZ] ;  /* 0x00000000fffff984 */ /* 0x000fe20000000800 */
[----:B------:R-:W-:Y:S01]  /*2720*/  @!PT LDS RZ, [RZ] ;  /* 0x00000000fffff984 */ /* 0x000fe20000000800 */
[----:B------:R2:W-:Y:S06]  /*2730*/  MEMBAR.ALL.CTA ;  /* 0x0000000000007992 */ /* 0x0005ec0000008000 */
[----:B--2---:R-:W2:Y:S01]  /*2740*/  FENCE.VIEW.ASYNC.S ;  /* 0x00000000000073c6 */ /* 0x004ea20000000000 */
[----:B------:R-:W-:Y:S01]  /*2750*/  SEL R11, R11, RZ, P1 ;  /* 0x000000ff0b0b7207 */ /* 0x000fe20000800000 */
[----:B--2---:R2:W-:Y:S01]  /*2760*/  SYNCS.ARRIVE.TRANS64.RED.A1T0 RZ, [R2+URZ], RZ ;  /* 0x000000ff02ff79a7 */ /* 0x0045e200081004ff */
[----:B-1----:R-:W-:-:S02]  /*2770*/  LOP3.LUT P3, RZ, R6, 0x1, RZ, 0xc0, !PT ;  /* 0x0000000106ff7812 */ /* 0x002fc4000786c0ff */
[----:B------:R-:W-:-:S04]  /*2780*/  SEL R5, RZ, 0x1, P1 ;  /* 0x00000001ff057807 */ /* 0x000fc80000800000 */
[----:B------:R-:W-:Y:S02]  /*2790*/  LOP3.LUT R10, R10, R5, RZ, 0x3c, !PT ;  /* 0x000000050a0a7212 */ /* 0x000fe400078e3cff */
[----:B--2---:R-:W-:-:S04]  /*27a0*/  SEL R2, RZ, 0x1, P0 ;  /* 0x00000001ff027807 */ /* 0x004fc80000000000 */
[----:B------:R-:W-:Y:S01]  /*27b0*/  LOP3.LUT R9, R9, R2, RZ, 0x3c, !PT ;  /* 0x0000000209097212 */ /* 0x000fe200078e3cff */
[----:B------:R-:W-:Y:S06]  /*27c0*/  @P3 BRA `(.L_x_39) ;  /* 0xfffffffc002c3947 */ /* 0x000fec000383ffff */
[----:B------:R-:W-:Y:S01]  /*27d0*/  ULEA UR5, UR6, UR37, 0x3 ;  /* 0x0000002506057291 */ /* 0x000fe2000f8e18ff */
[----:B------:R-:W-:-:S08]  /*27e0*/  SHF.L.U32 R3, R12, 0x1f, RZ ;  /* 0x0000001f0c037819 */ /* 0x000fd000000006ff */
[----:B------:R-:W1:Y:S02]  /*27f0*/  SYNCS.PHASECHK.TRANS64 P0, [UR5+0xc0], R3 ;  /* 0x0000c003ff0075a7 */ /* 0x000e640008001005 */
[----:B-1----:R-:W-:Y:S05]  /*2800*/  @P0 BRA `(.L_x_40) ;  /* 0x0000000000080947 */ /* 0x002fea0003800000 */
[----:B------:R-:W1:Y:S02]  /*2810*/  SYNCS.PHASECHK.TRANS64.TRYWAIT P0, [UR5+0xc0], R3 ;  /* 0x0000c003ff0075a7 */ /* 0x000e640008001105 */
[----:B-1----:R-:W-:Y:S05]  /*2820*/  @!P0 BRA `(.L_x_41) ;  /* 0x0000007000b88947 */ /* 0x002fea0003800000 */
.L_x_40:
[----:B------:R-:W-:-:S04]  /*2830*/  UIADD3 UR4, UPT, UPT, UR6, 0x1, URZ ;  /* 0x0000000106047890 */ /* 0x000fc8000fffe0ff */
[----:B------:R-:W-:-:S04]  /*2840*/  UISETP.NE.AND UP0, UPT, UR4, 0x2, UPT ;  /* 0x000000020400788c */ /* 0x000fc8000bf05270 */
[----:B------:R-:W-:Y:S02]  /*2850*/  USEL UR7, URZ, 0x1, UP0 ;  /* 0x00000001ff077887 */ /* 0x000fe40008000000 */
[----:B------:R-:W-:-:S04]  /*2860*/  USEL UR4, UR4, URZ, UP0 ;  /* 0x000000ff04047287 */ /* 0x000fc80008000000 */
[----:B------:R-:W-:Y:S01]  /*2870*/  ULEA UR4, UR4, UR37, 0x3 ;  /* 0x0000002504047291 */ /* 0x000fe2000f8e18ff */
[----:B-1----:R-:W-:-:S04]  /*2880*/  LOP3.LUT R3, R12, UR7, RZ, 0x3c, !PT ;  /* 0x000000070c037c12 */ /* 0x002fc8000f8e3cff */
[----:B------:R-:W-:-:S04]  /*2890*/  SHF.L.U32 R0, R3, 0x1f, RZ ;  /* 0x0000001f03007819 */ /* 0x000fc800000006ff */
[----:B------:R-:W1:Y:S02]  /*28a0*/  SYNCS.PHASECHK.TRANS64 P0, [UR4+0xc0], R0 ;  /* 0x0000c000ff0075a7 */ /* 0x000e640008001004 */
[----:B-1----:R-:W-:Y:S05]  /*28b0*/  @P0 EXIT ;  /* 0x000000000000094d */ /* 0x002fea0003800000 */
[----:B------:R-:W-:Y:S02]  /*28c0*/  SHF.L.U32 R3, R3, 0x1f, RZ ;  /* 0x0000001f03037819 */ /* 0x000fe400000006ff */
[----:B------:R-:W-:-:S07]  /*28d0*/  MOV R0, UR4 ;  /* 0x0000000400007c02 */ /* 0x000fce0008000f00 */
.L_x_42:
[----:B-1----:R1:W2:Y:S02]  /*28e0*/  SYNCS.PHASECHK.TRANS64.TRYWAIT P0, [R0+URZ+0xc0], R3 ;  /* 0x0000c003000075a7 */ /* 0x0022a400080011ff */
[----:B--2---:R-:W-:Y:S05]  /*28f0*/  @!P0 NANOSLEEP.SYNCS 0x989680 ;  /* 0x009896800000895d */ /* 0x004fea0003900000 */
[----:B------:R-:W2:Y:S02]  /*2900*/  @!P0 SYNCS.PHASECHK.TRANS64 P0, [R0+URZ+0xc0], R3 ;  /* 0x0000c003000085a7 */ /* 0x000ea400080010ff */
[----:B--2---:R-:W-:Y:S05]  /*2910*/  @P0 EXIT ;  /* 0x000000000000094d */ /* 0x004fea0003800000 */
[----:B------:R-:W-:Y:S05]  /*2920*/  BRA `(.L_x_42) ;  /* 0xfffffffc00ec7947 */ /* 0x000fea000383ffff */
.L_x_35:
[----:B------:R-:W-:-:S09]  /*2930*/  UISETP.NE.AND UP1, UPT, UR8, URZ, UPT ;  /* 0x000000ff0800728c */ /* 0x000fd2000bf25270 */
[----:B------:R-:W-:Y:S05]  /*2940*/  BRA.U UP1, `(.L_x_43) ;  /* 0x0000000d01a47547 */ /* 0x000fea000b800000 */
[----:B------:R-:W-:Y:S01]  /*2950*/  UMOV UR4, 0x40 ;  /* 0x0000004000047882 */ /* 0x000fe20000000000 */
[----:B------:R-:W-:Y:S01]  /*2960*/  NOP ;  /* 0x0000000000007918 */ /* 0x000fe20000000000 */
[----:B------:R-:W-:Y:S01]  /*2970*/  ULEA UR4, UR37, UR4, 0x18 ;  /* 0x0000000425047291 */ /* 0x000fe2000f8ec0ff */
[----:B------:R-:W-:Y:S02]  /*2980*/  UMOV UR5, 0x400 ;  /* 0x0000040000057882 */ /* 0x000fe40000000000 */
[----:B------:R-:W-:-:S06]  /*2990*/  ULEA UR37, UR37, UR5, 0x18 ;  /* 0x0000000525257291 */ /* 0x000fcc000f8ec0ff */
[----:B------:R-:W1:Y:S02]  /*29a0*/  LDS.U8 R0, [UR4+0x1c] ;  /* 0x00001c04ff007984 */ /* 0x000e640008000000 */
[----:B-1----:R-:W-:-:S13]  /*29b0*/  ISETP.NE.AND P0, PT, R0, RZ, PT ;  /* 0x000000ff0000720c */ /* 0x002fda0003f05270 */
[----:B------:R-:W-:Y:S05]  /*29c0*/  @P0 BRA `(.L_x_44) ;  /* 0x0000000000580947 */ /* 0x000fea0003800000 */
[----:B------:R-:W-:-:S13]  /*29d0*/  ELECT P0, URZ, PT ;  /* 0x0000000000ff782f */ /* 0x000fda0003800000 */
[----:B------:R-:W-:Y:S05]  /*29e0*/  @!P0 BRA `(.L_x_45) ;  /* 0x0000000000608947 */ /* 0x000fea0003800000 */
[----:B------:R-:W-:Y:S01]  /*29f0*/  UMOV UR5, 0x10 ;  /* 0x0000001000057882 */ /* 0x000fe20000000000 */
[----:B------:R-:W-:Y:S01]  /*2a00*/  HFMA2 R0, -RZ, RZ, 0, 5.9604644775390625e-08 ;  /* 0x00000001ff007431 */ /* 0x000fe200000001ff */
[----:B---3--:R-:W-:-:S03]  /*2a10*/  MOV R2, 0xffff ;  /* 0x0000ffff00027802 */ /* 0x008fc60000000f00 */
[----:B------:R-:W-:Y:S04]  /*2a20*/  DEPBAR.LE SB1, 0x36 ;  /* 0x00009d800000791a */ /* 0x000fe80000000000 */
[----:B------:R-:W1:Y:S02]  /*2a30*/  UTCATOMSWS.FIND_AND_SET.ALIGN UP0, UR5, UR5 ;  /* 0x00000005000575e3 */ /* 0x000e640008000800 */
[----:B-1----:R-:W-:Y:S01]  /*2a40*/  MOV R3, UR5 ;  /* 0x0000000500037c02 */ /* 0x002fe20008000f00 */
[----:B------:R-:W-:Y:S06]  /*2a50*/  BRA.U UP0, `(.L_x_46) ;  /* 0x0000000100187547 */ /* 0x000fec000b800000 */
.L_x_47:
[----:B------:R-:W-:Y:S05]  /*2a60*/  NANOSLEEP 0x64 ;  /* 0x000000640000795d */ /* 0x000fea0003800000 */
[----:B------:R-:W-:-:S05]  /*2a70*/  UMOV UR5, 0x10 ;  /* 0x0000001000057882 */ /* 0x000fca0000000000 */
[----:B------:R-:W-:Y:S04]  /*2a80*/  DEPBAR.LE SB1, 0x36 ;  /* 0x00009d800000791a */ /* 0x000fe80000000000 */
[----:B------:R-:W1:Y:S02]  /*2a90*/  UTCATOMSWS.FIND_AND_SET.ALIGN UP0, UR5, UR5 ;  /* 0x00000005000575e3 */ /* 0x000e640008000800 */
[----:B-1----:R-:W-:Y:S01]  /*2aa0*/  MOV R3, UR5 ;  /* 0x0000000500037c02 */ /* 0x002fe20008000f00 */
[----:B------:R-:W-:Y:S05]  /*2ab0*/  BRA.U !UP0, `(.L_x_47) ;  /* 0xfffffffd08e87547 */ /* 0x000fea000b83ffff */
.L_x_46:
[-C--:B------:R-:W-:Y:S02]  /*2ac0*/  SHF.L.U32 R2, R2, R3.reuse, RZ ;  /* 0x0000000302027219 */ /* 0x080fe400000006ff */
[----:B------:R-:W-:Y:S01]  /*2ad0*/  SHF.L.U32 R0, R0, R3, RZ ;  /* 0x0000000300007219 */ /* 0x000fe200000006ff */
[----:B------:R-:W-:Y:S02]  /*2ae0*/  IMAD.SHL.U32 R3, R3, 0x20, RZ ;  /* 0x0000002003037824 */ /* 0x000fe400078e00ff */
[----:B------:R1:W-:Y:S04]  /*2af0*/  ATOMS.OR RZ, [UR4+0x14], R2 ;  /* 0x00001402ffff798c */ /* 0x0003e8000b000004 */
[----:B------:R1:W-:Y:S04]  /*2b00*/  ATOMS.OR RZ, [UR4+0x18], R0 ;  /* 0x00001800ffff798c */ /* 0x0003e8000b000004 */
[----:B------:R1:W-:Y:S01]  /*2b10*/  STS [UR37+0x140], R3 ;  /* 0x00014003ff007988 */ /* 0x0003e20008000825 */
[----:B------:R-:W-:Y:S05]  /*2b20*/  BRA `(.L_x_45) ;  /* 0x0000000000107947 */ /* 0x000fea0003800000 */
.L_x_44:
[----:B------:R-:W-:Y:S02]  /*2b30*/  MOV R0, 0xffffffff ;  /* 0xffffffff00007802 */ /* 0x000fe40000000f00 */
[----:B---3--:R-:W-:-:S03]  /*2b40*/  MOV R2, 0x2b70 ;  /* 0x00002b7000027802 */ /* 0x008fc60000000f00 */
[----:B------:R1:W-:Y:S04]  /*2b50*/  STS [UR37+0x140], R0 ;  /* 0x00014000ff007988 */ /* 0x0003e80008000825 */
[----:B-1---5:R-:W-:Y:S05]  /*2b60*/  CALL.REL.NOINC `($__internal_1_$__cuda_sm10x_tcgen05_guardrail_trap_phase_invalid_during_alloc) ;  /* 0x0000007400d07944 */ /* 0x022fea0003c00000 */
.L_x_45:
[----:B------:R-:W-:Y:S05]  /*2b70*/  WARPSYNC.ALL ;  /* 0x0000000000007948 */ /* 0x000fea0003800000 */
[----:B------:R-:W2:Y:S01]  /*2b80*/  S2UR UR4, SR_CgaCtaId ;  /* 0x00000000000479c3 */ /* 0x000ea20000008800 */
[----:B------:R-:W-:Y:S01]  /*2b90*/  UMOV UR5, 0x400 ;  /* 0x0000040000057882 */ /* 0x000fe20000000000 */
[----:B------:R-:W-:-:S06]  /*2ba0*/  NOP ;  /* 0x0000000000007918 */ /* 0x000fcc0000000000 */
[----:B------:R-:W-:Y:S06]  /*2bb0*/  BAR.ARV 0x6, 0xa0 ;  /* 0x0182800000007b1d */ /* 0x000fec0000002000 */
[----:B------:R-:W4:Y:S01]  /*2bc0*/  LDCU UR6, c[0x0][0x38c] ;  /* 0x00007180ff0677ac */ /* 0x000f220008000800 */
[----:B------:R-:W-:Y:S01]  /*2bd0*/  IMAD.MOV.U32 R11, RZ, RZ, 0x1 ;  /* 0x00000001ff0b7424 */ /* 0x000fe200078e00ff */
[----:B------:R-:W-:Y:S01]  /*2be0*/  CS2R R8, SRZ ;  /* 0x0000000000087805 */ /* 0x000fe2000001ff00 */
[----:B------:R-:W-:Y:S01]  /*2bf0*/  IMAD.MOV.U32 R10, RZ, RZ, RZ ;  /* 0x000000ffff0a7224 */ /* 0x000fe200078e00ff */
[----:B------:R-:W-:Y:S01]  /*2c00*/  UISETP.LT.AND UP0, UPT, UR15, 0x1, UPT ;  /* 0x000000010f00788c */ /* 0x000fe2000bf01270 */
[----:B------:R-:W-:Y:S01]  /*2c10*/  UMOV UR22, URZ ;  /* 0x000000ff00167c82 */ /* 0x000fe20008000000 */
[----:B------:R-:W-:-:S02]  /*2c20*/  UMOV UR21, URZ ;  /* 0x000000ff00157c82 */ /* 0x000fc40008000000 */
[----:B------:R-:W-:Y:S02]  /*2c30*/  USEL UR9, UR15, 0x1, !UP0 ;  /* 0x000000010f097887 */ /* 0x000fe4000c000000 */
[----:B--2---:R-:W-:Y:S02]  /*2c40*/  ULEA UR4, UR4, UR5, 0x18 ;  /* 0x0000000504047291 */ /* 0x004fe4000f8ec0ff */
[----:B------:R-:W-:Y:S02]  /*2c50*/  UIADD3 UR9, UPT, UPT, -UR9, URZ, URZ ;  /* 0x000000ff09097290 */ /* 0x000fe4000fffe1ff */
[----:B------:R-:W-:Y:S02]  /*2c60*/  UIADD3 UR10, UPT, UPT, UR4, 0x10400, URZ ;  /* 0x00010400040a7890 */ /* 0x000fe4000fffe0ff */
[----:B------:R-:W-:Y:S02]  /*2c70*/  UIADD3 UR11, UPT, UPT, UR4, 0x1c400, URZ ;  /* 0x0001c400040b7890 */ /* 0x000fe4000fffe0ff */
[----:B------:R-:W-:Y:S01]  /*2c80*/  UIADD3 UR12, UPT, UPT, UR4, 0x34400, URZ ;  /* 0x00034400040c7890 */ /* 0x000fe2000fffe0ff */
[----:B-1----:R-:W1:Y:S01]  /*2c90*/  LDS R0, [UR4+0x140] ;  /* 0x00014004ff007984 */ /* 0x002e620008000800 */
[----:B------:R-:W-:-:S02]  /*2ca0*/  USHF.R.U32.HI UR10, URZ, 0x4, UR10 ;  /* 0x00000004ff0a7899 */ /* 0x000fc4000801160a */
[----:B------:R-:W-:Y:S02]  /*2cb0*/  USHF.R.U32.HI UR11, URZ, 0x4, UR11 ;  /* 0x00000004ff0b7899 */ /* 0x000fe4000801160b */
[----:B------:R-:W-:Y:S02]  /*2cc0*/  USHF.R.U32.HI UR12, URZ, 0x4, UR12 ;  /* 0x00000004ff0c7899 */ /* 0x000fe4000801160c */
[----:B------:R-:W-:Y:S02]  /*2cd0*/  ULOP3.LUT UR10, UR10, 0x3fff, URZ, 0xc0, !UPT ;  /* 0x00003fff0a0a7892 */ /* 0x000fe4000f8ec0ff */
[----:B------:R-:W-:Y:S02]  /*2ce0*/  ULOP3.LUT UR11, UR11, 0x3fff, URZ, 0xc0, !UPT ;  /* 0x00003fff0b0b7892 */ /* 0x000fe4000f8ec0ff */
[----:B------:R-:W-:Y:S02]  /*2cf0*/  ULOP3.LUT UR12, UR12, 0x3fff, URZ, 0xc0, !UPT ;  /* 0x00003fff0c0c7892 */ /* 0x000fe4000f8ec0ff */
[----:B------:R-:W-:-:S02]  /*2d00*/  ULOP3.LUT UR10, UR10, 0x10000, URZ, 0xfc, !UPT ;  /* 0x000100000a0a7892 */ /* 0x000fc4000f8efcff */
[----:B------:R-:W-:Y:S02]  /*2d10*/  ULOP3.LUT UR11, UR11, 0x10000, URZ, 0xfc, !UPT ;  /* 0x000100000b0b7892 */ /* 0x000fe4000f8efcff */
[----:B------:R-:W-:Y:S02]  /*2d20*/  ULOP3.LUT UR12, UR12, 0x10000, URZ, 0xfc, !UPT ;  /* 0x000100000c0c7892 */ /* 0x000fe4000f8efcff */
[----:B----4-:R-:W-:Y:S01]  /*2d30*/  UISETP.GE.AND UP0, UPT, UR6, 0x1, UPT ;  /* 0x000000010600788c */ /* 0x010fe2000bf06270 */
[----:B-1----:R-:W-:Y:S01]  /*2d40*/  R2UR UR25, R0 ;  /* 0x00000000001972ca */ /* 0x002fe200000e0000 */
[----:B------:R-:W-:-:S05]  /*2d50*/  IMAD.MOV.U32 R0, RZ, RZ, 0x820 ;  /* 0x00000820ff007424 */ /* 0x000fca00078e00ff */
[----:B------:R-:W-:-:S07]  /*2d60*/  R2UR UR23, R0 ;  /* 0x00000000001772ca */ /* 0x000fce00000e0000 */
[----:B------:R-:W-:Y:S02]  /*2d70*/  ULOP3.LUT UR5, UR25, 0x1, URZ, 0xc0, !UPT ;  /* 0x0000000119057892 */ /* 0x000fe4000f8ec0ff */
[----:B------:R-:W-:Y:S02]  /*2d80*/  UIADD3 UR24, UPT, UPT, UR25, 0x100, URZ ;  /* 0x0000010019187890 */ /* 0x000fe4000fffe0ff */
[----:B------:R-:W-:-:S04]  /*2d90*/  ULOP3.LUT UR5, UR5, 0x494, URZ, 0xfc, !UPT ;  /* 0x0000049405057892 */ /* 0x000fc8000f8efcff */
[----:B------:R-:W-:-:S12]  /*2da0*/  UPRMT UR23, UR5, 0x5410, UR23 ;  /* 0x0000541005177896 */ /* 0x000fd80008000017 */
.L_x_55:
[----:B------:R-:W-:Y:S02]  /*2db0*/  LEA R0, R10, UR4, 0x3 ;  /* 0x000000040a007c11 */ /* 0x000fe4000f8e18ff */
[----:B------:R-:W-:Y:S02]  /*2dc0*/  SHF.L.U32 R5, R9, 0x1f, RZ ;  /* 0x0000001f09057819 */ /* 0x000fe400000006ff */
[----:B------:R-:W-:Y:S01]  /*2dd0*/  PLOP3.LUT P0, PT, PT, PT, UP0, 0x80, 0x8 ;  /* 0x000000000008781c */ /* 0x000fe20003f0f008 */
[----:B------:R-:W-:Y:S01]  /*2de0*/  VIADD R3, R0, 0xc0 ;  /* 0x000000c000037836 */ /* 0x000fe20000000000 */
[----:B-1----:R-:W1:Y:S02]  /*2df0*/  SYNCS.PHASECHK.TRANS64.TRYWAIT P1, [R0+URZ+0xb0], R5 ;  /* 0x0000b005000075a7 */ /* 0x002e6400080211ff */
[----:B-123--:R-:W-:Y:S09]  /*2e00*/  @!P1 BRA `(.L_x_48) ;  /* 0x0000006c00589947 */ /* 0x00eff20003800000 */
.L_x_143:
[----:B------:R-:W-:Y:S01]  /*2e10*/  LEA R4, R10, UR4, 0x4 ;  /* 0x000000040a047c11 */ /* 0x000fe2000f8e20ff */
[----:B------:R-:W-:Y:S01]  /*2e20*/  @UP0 ULEA UR5, UR21, UR4, 0x3 ;  /* 0x0000000415050291 */ /* 0x000fe2000f8e18ff */
[----:B------:R-:W-:Y:S01]  /*2e30*/  PLOP3.LUT P2, PT, PT, PT, PT, 0x80, 0x8 ;  /* 0x000000000008781c */ /* 0x000fe20003f4f070 */
[----:B------:R-:W-:Y:S01]  /*2e40*/  ULEA UR7, UR22, UR4, 0x3 ;  /* 0x0000000416077291 */ /* 0x000fe2000f8e18ff */
[----:B------:R-:W-:Y:S01]  /*2e50*/  PRMT R3, RZ, 0x654, R3 ;  /* 0x00000654ff037816 */ /* 0x000fe20000000003 */
[----:B------:R-:W-:Y:S01]  /*2e60*/  ULEA UR8, UR22, UR25, 0x7 ;  /* 0x0000001916087291 */ /* 0x000fe2000f8e38ff */
[----:B-1----:R-:W1:Y:S01]  /*2e70*/  LDS.128 R4, [R4+0x120] ;  /* 0x0001200004047984 */ /* 0x002e620000000c00 */
[----:B---3--:R-:W-:Y:S02]  /*2e80*/  @P0 SHF.L.U32 R2, R8, 0x1f, RZ ;  /* 0x0000001f08020819 */ /* 0x008fe400000006ff */
[----:B------:R-:W-:Y:S01]  /*2e90*/  SHF.L.U32 R0, R11, 0x1f, RZ ;  /* 0x0000001f0b007819 */ /* 0x000fe200000006ff */
[----:B------:R-:W-:Y:S01]  /*2ea0*/  @!PT LDS RZ, [RZ] ;  /* 0x00000000fffff984 */ /* 0x000fe20000000800 */
[----:B------:R-:W-:Y:S01]  /*2eb0*/  @!PT LDS RZ, [RZ] ;  /* 0x00000000fffff984 */ /* 0x000fe20000000800 */
[----:B------:R-:W-:Y:S01]  /*2ec0*/  @!PT LDS RZ, [RZ] ;  /* 0x00000000fffff984 */ /* 0x000fe20000000800 */
[----:B------:R-:W-:Y:S01]  /*2ed0*/  @!PT LDS RZ, [RZ] ;  /* 0x00000000fffff984 */ /* 0x000fe20000000800 */
[----:B------:R2:W-:Y:S06]  /*2ee0*/  MEMBAR.ALL.CTA ;  /* 0x0000000000007992 */ /* 0x0005ec0000008000 */
[----:B--2---:R-:W2:Y:S02]  /*2ef0*/  FENCE.VIEW.ASYNC.S ;  /* 0x00000000000073c6 */ /* 0x004ea40000000000 */
[----:B--2---:R2:W-:Y:S01]  /*2f00*/  SYNCS.ARRIVE.TRANS64.RED.A1T0 RZ, [R3+URZ], RZ ;  /* 0x000000ff03ff79a7 */ /* 0x0045e200081004ff */
[----:B------:R2:W3:Y:S01]  /*2f10*/  @P0 SYNCS.PHASECHK.TRANS64.TRYWAIT P2, [UR5], R2 ;  /* 0x00000002ff0005a7 */ /* 0x0004e20008041105 */
[----:B-1----:R-:W-:Y:S01]  /*2f20*/  LOP3.LUT P1, RZ, R6, 0x1, RZ, 0xc0, !PT ;  /* 0x0000000106ff7812 */ /* 0x002fe2000782c0ff */
[----:B------:R-:W1:Y:S02]  /*2f30*/  SYNCS.PHASECHK.TRANS64.TRYWAIT P0, [UR7+0xe0], R0 ;  /* 0x0000e000ff0075a7 */ /* 0x000e640008001107 */
[----:B-123--:R-:W-:Y:S10]  /*2f40*/  @!P0 BRA `(.L_x_49) ;  /* 0x0000006c001c8947 */ /* 0x00eff40003800000 */
.L_x_145:
[----:B------:R-:W-:Y:S01]  /*2f50*/  IADD3 R10, PT, PT, R10, 0x1, RZ ;  /* 0x000000010a0a7810 */ /* 0x000fe20007ffe0ff */
[----:B------:R-:W-:Y:S06]  /*2f60*/  BRA.U !UP0, `(.L_x_50) ;  /* 0x0000000508047547 */ /* 0x000fec000b800000 */
[----:B------:R-:W-:Y:S01]  /*2f70*/  HFMA2 R2, -RZ, RZ, 0, 0.000125885009765625 ;  /* 0x00000820ff027431 */ /* 0x000fe200000001ff */
[----:B------:R-:W-:Y:S01]  /*2f80*/  UMOV UR20, URZ ;  /* 0x000000ff00147c82 */ /* 0x000fe20008000000 */
[----:B------:R-:W-:Y:S01]  /*2f90*/  UMOV UR19, 0x1 ;  /* 0x0000000100137882 */ /* 0x000fe20000000000 */
[----:B------:R-:W-:Y:S01]  /*2fa0*/  UMOV UR13, UR21 ;  /* 0x00000015000d7c82 */ /* 0x000fe20008000000 */
[----:B------:R-:W-:Y:S01]  /*2fb0*/  UMOV UR18, UR9 ;  /* 0x0000000900127c82 */ /* 0x000fe20008000000 */
[----:B------:R-:W-:Y:S01]  /*2fc0*/  UMOV UR17, UR15 ;  /* 0x0000000f00117c82 */ /* 0x000fe20008000000 */
[----:B------:R-:W-:-:S05]  /*2fd0*/  UMOV UR16, URZ ;  /* 0x000000ff00107c82 */ /* 0x000fca0008000000 */
.L_x_54:
[----:B------:R-:W-:Y:S02]  /*2fe0*/  UIADD3 UR18, UPT, UPT, UR18, 0x1, URZ ;  /* 0x0000000112127890 */ /* 0x000fe4000fffe0ff */
[----:B---3--:R-:W-:Y:S02]  /*2ff0*/  ULEA UR6, UR13, UR4, 0x3 ;  /* 0x000000040d067291 */ /* 0x008fe4000f8e18ff */
[----:B------:R-:W-:Y:S01]  /*3000*/  UISETP.NE.AND UP1, UPT, UR18, URZ, UPT ;  /* 0x000000ff1200728c */ /* 0x000fe2000bf25270 */
[----:B--2---:R-:W-:Y:S10]  /*3010*/  @P2 BRA `(.L_x_51) ;  /* 0x00000000000c2947 */ /* 0x004ff40003800000 */
[----:B-1----:R-:W-:Y:S04]  /*3020*/  SHF.L.U32 R3, R8, 0x1f, RZ ;  /* 0x0000001f08037819 */ /* 0x002fe800000006ff */
[----:B------:R-:W1:Y:S02]  /*3030*/  SYNCS.PHASECHK.TRANS64.TRYWAIT P0, [UR6], R3 ;  /* 0x00000003ff0075a7 */ /* 0x000e640008001106 */
[----:B-1----:R-:W-:Y:S05]  /*3040*/  @!P0 BRA `(.L_x_52) ;  /* 0x0000006800f48947 */ /* 0x002fea0003800000 */
.L_x_51:
[----:B------:R-:W-:Y:S01]  /*3050*/  UISETP.NE.AND UP2, UPT, UR17, 0x1, UPT ;  /* 0x000000011100788c */ /* 0x000fe2000bf45270 */
[----:B------:R-:W-:Y:S01]  /*3060*/  PLOP3.LUT P2, PT, PT, PT, PT, 0x80, 0x8 ;  /* 0x000000000008781c */ /* 0x000fe20003f4f070 */
[----:B------:R-:W-:Y:S04]  /*3070*/  UIADD3 UR21, UPT, UPT, UR13, 0x1, URZ ;  /* 0x000000010d157890 */ /* 0x000fe8000fffe0ff */
[----:B------:R-:W-:Y:S01]  /*3080*/  UISETP.NE.AND UP3, UPT, UR21, 0x6, UPT ;  /* 0x000000061500788c */ /* 0x000fe2000bf65270 */
[----:B------:R-:W-:Y:S03]  /*3090*/  PLOP3.LUT P0, PT, PT, PT, UP2, 0x80, 0x8 ;  /* 0x000000000008781c */ /* 0x000fe60003f0f028 */
[----:B------:R-:W-:Y:S02]  /*30a0*/  USEL UR14, URZ, 0x1, UP3 ;  /* 0x00000001ff0e7887 */ /* 0x000fe40009800000 */
[----:B------:R-:W-:Y:S04]  /*30b0*/  USEL UR21, UR21, URZ, UP3 ;  /* 0x000000ff15157287 */ /* 0x000fe80009800000 */
[----:B------:R-:W-:Y:S01]  /*30c0*/  @UP2 ULEA UR5, UR21, UR4, 0x3 ;  /* 0x0000000415052291 */ /* 0x000fe2000f8e18ff */
[----:B------:R-:W-:Y:S04]  /*30d0*/  LOP3.LUT R8, R8, UR14, RZ, 0x3c, !PT ;  /* 0x0000000e08087c12 */ /* 0x000fe8000f8e3cff */
[----:B-1----:R-:W-:Y:S04]  /*30e0*/  @P0 SHF.L.U32 R0, R8, 0x1f, RZ ;  /* 0x0000001f08000819 */ /* 0x002fe800000006ff */
[----:B------:R1:W2:Y:S01]  /*30f0*/  @P0 SYNCS.PHASECHK.TRANS64.TRYWAIT P2, [UR5], R0 ;  /* 0x00000000ff0005a7 */ /* 0x0002a20008041105 */
[----:B------:R-:W-:Y:S04]  /*3100*/  ULOP3.LUT UR5, UR19, 0x1, URZ, 0xc0, !UPT ;  /* 0x0000000113057892 */ /* 0x000fe8000f8ec0ff */
[----:B------:R-:W-:Y:S09]  /*3110*/  UISETP.NE.U32.AND UP2, UPT, UR5, 0x1, UPT ;  /* 0x000000010500788c */ /* 0x000ff2000bf45070 */
[----:B------:R-:W-:Y:S05]  /*3120*/  BRA.U UP2, `(.L_x_53) ;  /* 0x0000000102107547 */ /* 0x000fea000b800000 */
[----:B------:R-:W-:Y:S01]  /*3130*/  ULEA UR26, UR13, UR12, 0x7 ;  /* 0x0000000c0d1a7291 */ /* 0x000fe2000f8e38ff */
[----:B------:R-:W-:Y:S08]  /*3140*/  UMOV UR27, 0x4008 ;  /* 0x00004008001b7882 */ /* 0x000ff00000000000 */
[----:B------:R3:W-:Y:S01]  /*3150*/  UTCCP.T.S.128dp128bit tmem[UR25+0x100], gdesc[UR26] ;  /* 0x0001001a190079e7 */ /* 0x0007e20008180000 */
[----:B------:R-:W-:Y:S02]  /*3160*/  NOP ;  /* 0x0000000000007918 */ /* 0x000fe40000000000 */
.L_x_53:
[----:B------:R-:W-:Y:S01]  /*3170*/  ELECT P0, URZ, PT ;  /* 0x0000000000ff782f */ /* 0x000fe20003800000 */
[----:B------:R-:W-:Y:S02]  /*3180*/  ULEA UR5, UR20, UR24, 0x1 ;  /* 0x0000001814057291 */ /* 0x000fe4000f8e08ff */
[----:B------:R-:W-:Y:S02]  /*3190*/  ULEA UR28, UR13, UR11, 0xa ;  /* 0x0000000b0d1c7291 */ /* 0x000fe4000f8e50ff */
[----:B------:R-:W-:Y:S02]  /*31a0*/  UIADD3 UR14, UPT, UPT, UR5, 0x1, URZ ;  /* 0x00000001050e7890 */ /* 0x000fe4000fffe0ff */
[----:B------:R-:W-:Y:S02]  /*31b0*/  UISETP.NE.U32.AND UP2, UPT, UR16, URZ, UPT ;  /* 0x000000ff1000728c */ /* 0x000fe4000bf45070 */
[----:B---3--:R-:W-:Y:S02]  /*31c0*/  ULOP3.LUT UR27, UR14, 0x1, URZ, 0xc0, !UPT ;  /* 0x000000010e1b7892 */ /* 0x008fe4000f8ec0ff */
[----:B------:R-:W-:Y:S02]  /*31d0*/  ULOP3.LUT UR34, UR5, 0xfffffffe, URZ, 0xc0, !UPT ;  /* 0xfffffffe05227892 */ /* 0x000fe4000f8ec0ff */
[----:B------:R-:W-:Y:S01]  /*31e0*/  @P0 R2UR UR26, R2 ;  /* 0x00000000021a02ca */ /* 0x000fe200000e0000 */
[----:B------:R-:W-:Y:S02]  /*31f0*/  ULOP3.LUT UR27, UR27, 0x494, URZ, 0xfc, !UPT ;  /* 0x000004941b1b7892 */ /* 0x000fe4000f8efcff */
[----:B------:R-:W-:Y:S02]  /*3200*/  UIADD3 UR32, UPT, UPT, UR28, 0x4, URZ ;  /* 0x000000041c207890 */ /* 0x000fe4000fffe0ff */
[----:B------:R-:W-:Y:S02]  /*3210*/  ULOP3.LUT UR36, UR14, 0xfffffffe, URZ, 0xc0, !UPT ;  /* 0xfffffffe0e247892 */ /* 0x000fe4000f8ec0ff */
[----:B------:R-:W-:Y:S01]  /*3220*/  UIADD3 UR6, UPT, UPT, UR6, 0x30, URZ ;  /* 0x0000003006067890 */ /* 0x000fe2000fffe0ff */
[----:B------:R-:W-:Y:S01]  /*3230*/  IMAD.U32 R3, RZ, RZ, UR27 ;  /* 0x0000001bff037e24 */ /* 0x000fe2000f8e00ff */
[----:B------:R-:W-:Y:S02]  /*3240*/  UIADD3 UR19, UPT, UPT, UR19, 0x1, URZ ;  /* 0x0000000113137890 */ /* 0x000fe4000fffe0ff */
[----:B------:R-:W-:Y:S02]  /*3250*/  UIADD3 UR17, UPT, UPT, UR17, -0x1, URZ ;  /* 0xffffffff11117890 */ /* 0x000fe4000fffe0ff */
[----:B------:R-:W-:Y:S01]  /*3260*/  ULOP3.LUT UR20, UR20, 0x1, URZ, 0x3c, !UPT ;  /* 0x0000000114147892 */ /* 0x000fe2000f8e3cff */
[----:B-1----:R-:W-:Y:S01]  /*3270*/  IMAD.U32 R0, RZ, RZ, UR26 ;  /* 0x0000001aff007e24 */ /* 0x002fe2000f8e00ff */
[----:B------:R-:W-:Y:S01]  /*3280*/  ULEA UR26, UR13, UR10, 0x9 ;  /* 0x0000000a0d1a7291 */ /* 0x000fe2000f8e48ff */
[----:B------:R-:W-:Y:S01]  /*3290*/  UMOV UR29, 0x40004040 ;  /* 0x40004040001d7882 */ /* 0x000fe20000000000 */
[----:B------:R-:W-:Y:S02]  /*32a0*/  UMOV UR27, 0x80004020 ;  /* 0x80004020001b7882 */ /* 0x000fe40000000000 */
[----:B------:R-:W-:Y:S01]  /*32b0*/  UIADD3 UR30, UPT, UPT, UR26, 0x2, URZ ;  /* 0x000000021a1e7890 */ /* 0x000fe2000fffe0ff */
[----:B------:R-:W-:Y:S01]  /*32c0*/  @P0 PRMT R0, R3, 0x5410, R0 ;  /* 0x0000541003000816 */ /* 0x000fe20000000000 */
[----:B------:R-:W-:Y:S01]  /*32d0*/  UMOV UR35, UR23 ;  /* 0x0000001700237c82 */ /* 0x000fe20008000000 */
[----:B------:R-:W-:Y:S01]  /*32e0*/  UMOV UR33, 0x40004040 ;  /* 0x4000404000217882 */ /* 0x000fe20000000000 */
[----:B------:R-:W-:Y:S01]  /*32f0*/  UMOV UR31, 0x80004020 ;  /* 0x80004020001f7882 */ /* 0x000fe20000000000 */
[----:B------:R-:W-:Y:S01]  /*3300*/  @P0 R2UR UR13, R0 ;  /* 0x00000000000d02ca */ /* 0x000fe200000e0000 */
[----:B------:R3:W-:Y:S01]  /*3310*/  UTCHMMA gdesc[UR26], gdesc[UR28], tmem[UR8], tmem[UR34], idesc[UR35], UP2 ;  /* 0x00ff221c1a0075ea */ /* 0x0007e20009000008 */
[----:B------:R-:W-:Y:S11]  /*3320*/  UMOV UR16, 0x1 ;  /* 0x0000000100107882 */ /* 0x000ff60000000000 */
[----:B------:R-:W-:Y:S01]  /*3330*/  UMOV UR37, UR13 ;  /* 0x0000000d00257c82 */ /* 0x000fe20008000000 */
[----:B------:R-:W-:Y:S01]  /*3340*/  UMOV UR13, UR21 ;  /* 0x00000015000d7c82 */ /* 0x000fe20008000000 */
[----:B------:R3:W-:Y:S01]  /*3350*/  UTCHMMA gdesc[UR30], gdesc[UR32], tmem[UR8], tmem[UR36], idesc[UR37], UPT ;  /* 0x00ff24201e0075ea */ /* 0x0007e2000b800008 */
[----:B------:R3:W-:Y:S01]  /*3360*/  UTCBAR [UR6], URZ ;  /* 0x000000ff060073e9 */ /* 0x0007e200080000ff */
[----:B------:R-:W-:Y:S05]  /*3370*/  BRA.U UP1, `(.L_x_54) ;  /* 0xfffffffd01187547 */ /* 0x000fea000b83ffff */
.L_x_50:
[----:B------:R-:W-:Y:S01]  /*3380*/  UIADD3 UR22, UPT, UPT, UR22, 0x1, URZ ;  /* 0x0000000116167890 */ /* 0x000fe2000fffe0ff */
[C---:B------:R-:W-:Y:S01]  /*3390*/  ISETP.NE.AND P0, PT, R10.reuse, 0x2, PT ;  /* 0x000000020a00780c */ /* 0x040fe20003f05270 */
[----:B------:R-:W-:Y:S02]  /*33a0*/  UIADD3 UR7, UPT, UPT, UR7, 0xd0, URZ ;  /* 0x000000d007077890 */ /* 0x000fe4000fffe0ff */
[----:B------:R-:W-:Y:S01]  /*33b0*/  UISETP.NE.AND UP1, UPT, UR22, 0x2, UPT ;  /* 0x000000021600788c */ /* 0x000fe2000bf25270 */
[----:B-1----:R-:W-:Y:S02]  /*33c0*/  SEL R0, RZ, 0x1, P0 ;  /* 0x00000001ff007807 */ /* 0x002fe40000000000 */
[----:B------:R-:W-:Y:S01]  /*33d0*/  SEL R10, R10, RZ, P0 ;  /* 0x000000ff0a0a7207 */ /* 0x000fe20000000000 */
[----:B------:R-:W-:Y:S01]  /*33e0*/  USEL UR5, URZ, 0x1, UP1 ;  /* 0x00000001ff057887 */ /* 0x000fe20008800000 */
[----:B------:R-:W-:Y:S01]  /*33f0*/  LOP3.LUT R9, R9, R0, RZ, 0x3c, !PT ;  /* 0x0000000009097212 */ /* 0x000fe200078e3cff */
[----:B------:R-:W-:Y:S01]  /*3400*/  USEL UR22, UR22, URZ, UP1 ;  /* 0x000000ff16167287 */ /* 0x000fe20008800000 */
[----:B------:R1:W-:Y:S03]  /*3410*/  UTCBAR [UR7], URZ ;  /* 0x000000ff070073e9 */ /* 0x0003e600080000ff */
[----:B------:R-:W-:Y:S01]  /*3420*/  LOP3.LUT R11, R11, UR5, RZ, 0x3c, !PT ;  /* 0x000000050b0b7c12 */ /* 0x000fe2000f8e3cff */
[----:B------:R-:W-:Y:S07]  /*3430*/  @P1 BRA `(.L_x_55) ;  /* 0xfffffff8005c1947 */ /* 0x000fee000383ffff */
[----:B------:R-:W4:Y:S01]  /*3440*/  S2UR UR5, SR_CgaCtaId ;  /* 0x00000000000579c3 */ /* 0x000f220000008800 */
[----:B------:R-:W-:Y:S01]  /*3450*/  ELECT P0, URZ, PT ;  /* 0x0000000000ff782f */ /* 0x000fe20003800000 */
[----:B------:R-:W-:Y:S01]  /*3460*/  IMAD.MOV.U32 R0, RZ, RZ, 0x1 ;  /* 0x00000001ff007424 */ /* 0x000fe200078e00ff */
[----:B------:R-:W-:Y:S01]  /*3470*/  UIADD3 UR4, UPT, UPT, UR4, 0xe0, URZ ;  /* 0x000000e004047890 */ /* 0x000fe2000fffe0ff */
[----:B------:R-:W-:Y:S01]  /*3480*/  SHF.L.U32 R3, R11, 0x1f, RZ ;  /* 0x0000001f0b037819 */ /* 0x000fe200000006ff */
[----:B---3--:R-:W-:-:S03]  /*3490*/  UMOV UR6, 0x40 ;  /* 0x0000004000067882 */ /* 0x008fc60000000000 */
[----:B------:R-:W-:Y:S01]  /*34a0*/  UVIRTCOUNT.DEALLOC.SMPOOL 0x80 ;  /* 0x000000800000784c */ /* 0x000fe20000000000 */
[----:B----4-:R-:W-:Y:S02]  /*34b0*/  ULEA UR5, UR5, UR6, 0x18 ;  /* 0x0000000605057291 */ /* 0x010fe4000f8ec0ff */
[----:B------:R-:W-:-:S07]  /*34c0*/  ULEA UR6, UR22, UR4, 0x3 ;  /* 0x0000000416067291 */ /* 0x000fce000f8e18ff */
[----:B------:R3:W-:Y:S02]  /*34d0*/  @P0 STS.U8 [UR5+0x1c], R0 ;  /* 0x00001c00ff000988 */ /* 0x0007e40008000005 */
[----:B------:R-:W4:Y:S02]  /*34e0*/  SYNCS.PHASECHK.TRANS64.TRYWAIT P0, [UR6], R3 ;  /* 0x00000003ff0075a7 */ /* 0x000f240008001106 */
[----:B---34-:R-:W-:Y:S05]  /*34f0*/  @!P0 BRA `(.L_x_56) ;  /* 0x0000006400e08947 */ /* 0x018fea0003800000 */
.L_x_148:
[----:B-1----:R-:W-:-:S04]  /*3500*/  UIADD3 UR7, UPT, UPT, UR22, 0x1, URZ ;  /* 0x0000000116077890 */ /* 0x002fc8000fffe0ff */
[----:B------:R-:W-:-:S04]  /*3510*/  UISETP.NE.AND UP0, UPT, UR7, 0x2, UPT ;  /* 0x000000020700788c */ /* 0x000fc8000bf05270 */
[----:B------:R-:W-:Y:S02]  /*3520*/  USEL UR6, URZ, 0x1, UP0 ;  /* 0x00000001ff067887 */ /* 0x000fe40008000000 */
[----:B------:R-:W-:-:S04]  /*3530*/  USEL UR7, UR7, URZ, UP0 ;  /* 0x000000ff07077287 */ /* 0x000fc80008000000 */
[----:B------:R-:W-:Y:S01]  /*3540*/  ULEA UR7, UR7, UR4, 0x3 ;  /* 0x0000000407077291 */ /* 0x000fe2000f8e18ff */
[----:B---3--:R-:W-:-:S04]  /*3550*/  LOP3.LUT R3, R11, UR6, RZ, 0x3c, !PT ;  /* 0x000000060b037c12 */ /* 0x008fc8000f8e3cff */
[----:B------:R-:W-:-:S04]  /*3560*/  SHF.L.U32 R3, R3, 0x1f, RZ ;  /* 0x0000001f03037819 */ /* 0x000fc800000006ff */
[----:B------:R-:W1:Y:S02]  /*3570*/  SYNCS.PHASECHK.TRANS64.TRYWAIT P0, [UR7], R3 ;  /* 0x00000003ff0075a7 */ /* 0x000e640008001107 */
[----:B-1----:R-:W-:Y:S05]  /*3580*/  @!P0 BRA `(.L_x_57) ;  /* 0x0000006400d48947 */ /* 0x002fea0003800000 */
.L_x_150:
[----:B------:R-:W-:Y:S01]  /*3590*/  NOP ;  /* 0x0000000000007918 */ /* 0x000fe20000000000 */
[----:B-1----:R-:W1:Y:S01]  /*35a0*/  LDS R0, [UR5+0x14] ;  /* 0x00001405ff007984 */ /* 0x002e620008000800 */
[----:B------:R-:W-:Y:S01]  /*35b0*/  ULOP3.LUT UR6, UR25, 0xffff, URZ, 0xc0, !UPT ;  /* 0x0000ffff19067892 */ /* 0x000fe2000f8ec0ff */
[----:B------:R-:W-:Y:S01]  /*35c0*/  UMOV UR8, 0xffff ;  /* 0x0000ffff00087882 */ /* 0x000fe20000000000 */
[----:B------:R-:W-:Y:S02]  /*35d0*/  UMOV UR4, 0x1 ;  /* 0x0000000100047882 */ /* 0x000fe40000000000 */
[----:B------:R-:W-:-:S04]  /*35e0*/  USHF.R.U32.HI UR6, URZ, 0x5, UR6 ;  /* 0x00000005ff067899 */ /* 0x000fc80008011606 */
[----:B------:R-:W-:Y:S02]  /*35f0*/  USHF.L.U32 UR8, UR8, UR6, URZ ;  /* 0x0000000608087299 */ /* 0x000fe400080006ff */
[----:B------:R-:W-:-:S04]  /*3600*/  USHF.L.U32 UR4, UR4, UR6, URZ ;  /* 0x0000000604047299 */ /* 0x000fc800080006ff */
[----:B-1----:R-:W-:-:S04]  /*3610*/  LOP3.LUT R0, R0, UR8, RZ, 0xc0, !PT ;  /* 0x0000000800007c12 */ /* 0x002fc8000f8ec0ff */
[----:B------:R-:W-:-:S13]  /*3620*/  ISETP.NE.AND P0, PT, R0, UR8, PT ;  /* 0x0000000800007c0c */ /* 0x000fda000bf05270 */
[----:B------:R-:W-:Y:S05]  /*3630*/  @P0 BRA `(.L_x_58) ;  /* 0x0000000000580947 */ /* 0x000fea0003800000 */
[----:B------:R-:W1:Y:S02]  /*3640*/  LDS R0, [UR5+0x18] ;  /* 0x00001805ff007984 */ /* 0x000e640008000800 */
[----:B-1----:R-:W-:-:S04]  /*3650*/  LOP3.LUT R0, R0, UR4, RZ, 0xc0, !PT ;  /* 0x0000000400007c12 */ /* 0x002fc8000f8ec0ff */
[----:B------:R-:W-:-:S13]  /*3660*/  ISETP.NE.AND P0, PT, R0, UR4, PT ;  /* 0x0000000400007c0c */ /* 0x000fda000bf05270 */
[----:B------:R-:W-:Y:S05]  /*3670*/  @P0 BRA `(.L_x_59) ;  /* 0x00000000003c0947 */ /* 0x000fea0003800000 */
[----:B------:R-:W1:Y:S01]  /*3680*/  S2R R2, SR_LANEID ;  /* 0x0000000000027919 */ /* 0x000e620000000000 */
[----:B------:R-:W-:Y:S01]  /*3690*/  ULOP3.LUT UR8, URZ, UR8, URZ, 0x33, !UPT ;  /* 0x00000008ff087292 */ /* 0x000fe2000f8e33ff */
[----:B------:R-:W-:Y:S01]  /*36a0*/  LOP3.LUT R4, RZ, UR4, RZ, 0x33, !PT ;  /* 0x00000004ff047c12 */ /* 0x000fe2000f8e33ff */
[----:B------:R-:W-:Y:S02]  /*36b0*/  VOTEU.ANY UR7, UPT, PT ;  /* 0x0000000000077886 */ /* 0x000fe400038e0100 */
[----:B------:R-:W-:Y:S01]  /*36c0*/  UFLO.U32 UR7, UR7 ;  /* 0x00000007000772bd */ /* 0x000fe200080e0000 */
[----:B------:R-:W3:Y:S01]  /*36d0*/  REDUX UR4, R4 ;  /* 0x00000000040473c4 */ /* 0x000ee20000000000 */
[----:B------:R-:W-:-:S06]  /*36e0*/  IMAD.U32 R0, RZ, RZ, UR8 ;  /* 0x00000008ff007e24 */ /* 0x000fcc000f8e00ff */
[----:B------:R4:W-:Y:S01]  /*36f0*/  UTCATOMSWS.AND URZ, UR8 ;  /* 0x0000000800ff79e3 */ /* 0x0009e20008000000 */
[----:B------:R-:W2:Y:S01]  /*3700*/  REDUX UR6, R0 ;  /* 0x00000000000673c4 */ /* 0x000ea20000000000 */
[----:B-1----:R-:W-:Y:S01]  /*3710*/  ISETP.EQ.U32.AND P0, PT, R2, UR7, PT ;  /* 0x0000000702007c0c */ /* 0x002fe2000bf02070 */
[----:B---3--:R-:W-:Y:S01]  /*3720*/  IMAD.U32 R2, RZ, RZ, UR4 ;  /* 0x00000004ff027e24 */ /* 0x008fe2000f8e00ff */
[----:B--2---:R-:W-:-:S11]  /*3730*/  MOV R3, UR6 ;  /* 0x0000000600037c02 */ /* 0x004fd60008000f00 */
[----:B------:R4:W-:Y:S04]  /*3740*/  @P0 ATOMS.AND RZ, [UR5+0x14], R3 ;  /* 0x00001403ffff098c */ /* 0x0009e8000a800005 */
[----:B------:R4:W-:Y:S01]  /*3750*/  @P0 ATOMS.AND RZ, [UR5+0x18], R2 ;  /* 0x00001802ffff098c */ /* 0x0009e2000a800005 */
[----:B------:R-:W-:Y:S05]  /*3760*/  BRA `(.L_x_60) ;  /* 0x0000000000147947 */ /* 0x000fea0003800000 */
.L_x_59:
[----:B------:R-:W-:Y:S02]  /*3770*/  MOV R2, 0x3790 ;  /* 0x0000379000027802 */ /* 0x000fe40000000f00 */
[----:B--2--5:R-:W-:Y:S05]  /*3780*/  CALL.REL.NOINC `($__internal_0_$__cuda_sm10x_tcgen05_guardrail_trap_col_being_dealloced_not_returned_by_alloc) ;  /* 0x0000006800bc7944 */ /* 0x024fea0003c00000 */
[----:B------:R-:W-:Y:S05]  /*3790*/  BRA `(.L_x_60) ;  /* 0x0000000000087947 */ /* 0x000fea0003800000 */
.L_x_58:
[----:B------:R-:W-:Y:S02]  /*37a0*/  MOV R2, 0x37c0 ;  /* 0x000037c000027802 */ /* 0x000fe40000000f00 */
[----:B--2--5:R-:W-:Y:S05]  /*37b0*/  CALL.REL.NOINC `($__internal_2_$__cuda_sm10x_tcgen05_guardrail_trap_unallocated_columns_being_dealloced) ;  /* 0x0000006800c87944 */ /* 0x024fea0003c00000 */
.L_x_60:
[----:B------:R-:W-:Y:S01]  /*37c0*/  NOP ;  /* 0x0000000000007918 */ /* 0x000fe20000000000 */
[----:B----4-:R-:W-:Y:S05]  /*37d0*/  EXIT ;  /* 0x000000000000794d */ /* 0x010fea0003800000 */
.L_x_43:
[----:B------:R-:W-:Y:S05]  /*37e0*/  BRA.U !UP0, `(.L_x_61) ;  /* 0x0000001508507547 */ /* 0x000fea000b800000 */
[----:B------:R-:W1:Y:S01]  /*37f0*/  LDC R0, c[0x0][0xd30] ;  /* 0x00034c00ff007b82 */ /* 0x000e620000000800 */
[----:B------:R-:W-:Y:S01]  /*3800*/  UMOV UR4, 0x400 ;  /* 0x0000040000047882 */ /* 0x000fe20000000000 */
[----:B------:R-:W-:Y:S01]  /*3810*/  UISETP.NE.AND UP0, UPT, UR8, 0x2, UPT ;  /* 0x000000020800788c */ /* 0x000fe2000bf05270 */
[----:B------:R-:W-:Y:S01]  /*3820*/  IMAD.MOV.U32 R36, RZ, RZ, 0x1 ;  /* 0x00000001ff247424 */ /* 0x000fe200078e00ff */
[----:B------:R-:W-:Y:S01]  /*3830*/  ULEA UR4, UR37, UR4, 0x18 ;  /* 0x0000000425047291 */ /* 0x000fe2000f8ec0ff */
[----:B------:R-:W-:Y:S01]  /*3840*/  CS2R R34, SRZ ;  /* 0x0000000000227805 */ /* 0x000fe2000001ff00 */
[----:B------:R-:W-:Y:S01]  /*3850*/  IMAD.MOV.U32 R32, RZ, RZ, 0x4000 ;  /* 0x00004000ff207424 */ /* 0x000fe200078e00ff */
[----:B------:R-:W-:Y:S01]  /*3860*/  UPLOP3.LUT UP1, UPT, UPT, UPT, UPT, 0x40, 0x4 ;  /* 0x000000000004789c */ /* 0x000fe20003f2e870 */
[----:B------:R-:W2:Y:S01]  /*3870*/  LDC R27, c[0x0][0x370] ;  /* 0x0000dc00ff1b7b82 */ /* 0x000ea20000000800 */
[----:B------:R-:W-:Y:S02]  /*3880*/  UIADD3 UR5, UPT, UPT, UR4, 0x78, URZ ;  /* 0x0000007804057890 */ /* 0x000fe4000fffe0ff */
[----:B------:R-:W-:-:S02]  /*3890*/  USEL UR6, URZ, 0x1, UP0 ;  /* 0x00000001ff067887 */ /* 0x000fc40008000000 */
[----:B------:R-:W-:Y:S02]  /*38a0*/  UIADD3 UR57, UPT, UPT, UR4, 0x60, URZ ;  /* 0x0000006004397890 */ /* 0x000fe4000fffe0ff */
[----:B------:R-:W-:Y:S01]  /*38b0*/  UIADD3 UR49, UPT, UPT, UR4, 0x68, URZ ;  /* 0x0000006804317890 */ /* 0x000fe2000fffe0ff */
[----:B------:R-:W4:Y:S01]  /*38c0*/  LDC R8, c[0x0][0xd0c] ;  /* 0x00034300ff087b82 */ /* 0x000f220000000800 */
[----:B------:R-:W-:Y:S02]  /*38d0*/  UIADD3 UR41, UPT, UPT, UR4, 0x70, URZ ;  /* 0x0000007004297890 */ /* 0x000fe4000fffe0ff */
[----:B------:R-:W-:-:S05]  /*38e0*/  UPRMT UR5, UR37, 0x654, UR5 ;  /* 0x0000065425057896 */ /* 0x000fca0008000005 */
[----:B------:R-:W2:Y:S01]  /*38f0*/  LDC R25, c[0x0][0xd20] ;  /* 0x00034800ff197b82 */ /* 0x000ea20000000800 */
[----:B-1----:R-:W-:-:S07]  /*3900*/  ISETP.NE.AND P1, PT, R0, 0x1, PT ;  /* 0x000000010000780c */ /* 0x002fce0003f25270 */
[----:B------:R-:W1:Y:S08]  /*3910*/  LDC.64 R38, c[0x0][0x348] ;  /* 0x0000d200ff267b82 */ /* 0x000e700000000a00 */
[----:B------:R-:W1:Y:S08]  /*3920*/  LDC.64 R18, c[0x0][0xa88] ;  /* 0x0002a200ff127b82 */ /* 0x000e700000000a00 */
[----:B------:R-:W1:Y:S08]  /*3930*/  LDC.64 R22, c[0x0][0xd10] ;  /* 0x00034400ff167b82 */ /* 0x000e700000000a00 */
[----:B------:R-:W1:Y:S08]  /*3940*/  LDC.64 R6, c[0x0][0xd18] ;  /* 0x00034600ff067b82 */ /* 0x000e700000000a00 */
[----:B------:R-:W1:Y:S08]  /*3950*/  LDC.64 R4, c[0x0][0xd28] ;  /* 0x00034a00ff047b82 */ /* 0x000e700000000a00 */
[----:B------:R-:W1:Y:S08]  /*3960*/  LDC.64 R20, c[0x0][0xa90] ;  /* 0x0002a400ff147b82 */ /* 0x000e700000000a00 */
[----:B--2-4-:R-:W1:Y:S02]  /*3970*/  LDC R26, c[0x0][0x374] ;  /* 0x0000dd00ff1a7b82 */ /* 0x014e640000000800 */
.L_x_72:
[C---:B------:R-:W-:Y:S02]  /*3980*/  LEA R0, R35.reuse, UR4, 0x3 ;  /* 0x0000000423007c11 */ /* 0x040fe4000f8e18ff */
[----:B------:R-:W-:Y:S02]  /*3990*/  SHF.L.U32 R3, R34, 0x1f, RZ ;  /* 0x0000001f22037819 */ /* 0x000fe400000006ff */
[----:B------:R-:W-:Y:S02]  /*39a0*/  LEA R28, R35, UR4, 0x4 ;  /* 0x00000004231c7c11 */ /* 0x000fe4000f8e20ff */
[----:B------:R-:W2:Y:S02]  /*39b0*/  SYNCS.PHASECHK.TRANS64.TRYWAIT P0, [R0+URZ+0xb0], R3 ;  /* 0x0000b003000075a7 */ /* 0x000ea400080011ff */
[----:B--2-4-:R-:W-:Y:S05]  /*39c0*/  @!P0 BRA `(.L_x_62) ;  /* 0x0000006000dc8947 */ /* 0x014fea0003800000 */
.L_x_151:
[----:B---3--:R-:W-:Y:S01]  /*39d0*/  ISETP.GE.AND P0, PT, R2, 0x1, PT ;  /* 0x000000010200780c */ /* 0x008fe20003f06270 */
[----:B------:R-:W3:Y:S01]  /*39e0*/  LDS.128 R28, [R28+0x120] ;  /* 0x000120001c1c7984 */ /* 0x000ee20000000c00 */
[----:B--2---:R-:W-:Y:S01]  /*39f0*/  VIADD R0, R0, 0xc0 ;  /* 0x000000c000007836 */ /* 0x004fe20000000000 */
[----:B------:R-:W-:Y:S01]  /*3a00*/  @!PT LDS RZ, [RZ] ;  /* 0x00000000fffff984 */ /* 0x000fe20000000800 */
[----:B------:R-:W-:Y:S01]  /*3a10*/  @!PT LDS RZ, [RZ] ;  /* 0x00000000fffff984 */ /* 0x000fe20000000800 */
[----:B------:R-:W-:Y:S01]  /*3a20*/  @!PT LDS RZ, [RZ] ;  /* 0x00000000fffff984 */ /* 0x000fe20000000800 */
[----:B------:R-:W-:Y:S01]  /*3a30*/  @!PT LDS RZ, [RZ] ;  /* 0x00000000fffff984 */ /* 0x000fe20000000800 */
[----:B------:R2:W-:Y:S06]  /*3a40*/  MEMBAR.ALL.CTA ;  /* 0x0000000000007992 */ /* 0x0005ec0000008000 */
[----:B--2---:R-:W2:Y:S01]  /*3a50*/  FENCE.VIEW.ASYNC.S ;  /* 0x00000000000073c6 */ /* 0x004ea20000000000 */
[----:B------:R-:W-:Y:S04]  /*3a60*/  PRMT R0, RZ, 0x654, R0 ;  /* 0x00000654ff007816 */ /* 0x000fe80000000000 */
[----:B--2---:R2:W-:Y:S01]  /*3a70*/  SYNCS.ARRIVE.TRANS64.RED.A1T0 RZ, [R0+URZ], RZ ;  /* 0x000000ff00ff79a7 */ /* 0x0045e200081004ff */
[----:B---3--:R-:W-:Y:S11]  /*3a80*/  LOP3.LUT P3, RZ, R30, 0x1, RZ, 0xc0, !PT ;  /* 0x000000011eff7812 */ /* 0x008ff6000786c0ff */
[----:B------:R-:W-:Y:S02]  /*3a90*/  @!UPT UIADD3 URZ, UPT, UPT, URZ, URZ, URZ ;  /* 0x000000fffffff290 */ /* 0x000fe4000fffe0ff */
[----:B------:R-:W-:Y:S02]  /*3aa0*/  @P3 MOV R13, R28 ;  /* 0x0000001c000d3202 */ /* 0x000fe40000000f00 */
[----:B------:R-:W-:Y:S01]  /*3ab0*/  @P3 LOP3.LUT R10, R29, 0xffff, RZ, 0xc0, !PT ;  /* 0x0000ffff1d0a3812 */ /* 0x000fe200078ec0ff */
[----:B--2---:R-:W-:Y:S06]  /*3ac0*/  @!P0 BRA `(.L_x_63) ;  /* 0x0000000000a48947 */ /* 0x004fec0003800000 */
[----:B-1----:R-:W-:Y:S01]  /*3ad0*/  IMAD.HI.U32 R42, R26, R7, RZ ;  /* 0x000000071a2a7227 */ /* 0x002fe200078e00ff */
[----:B------:R-:W-:Y:S02]  /*3ae0*/  ISETP.NE.AND P0, PT, R6, 0x1, PT ;  /* 0x000000010600780c */ /* 0x000fe40003f05270 */
[----:B------:R-:W-:Y:S01]  /*3af0*/  ISETP.NE.AND P2, PT, R2, 0x1, PT ;  /* 0x000000010200780c */ /* 0x000fe20003f45270 */
[-C--:B------:R-:W-:Y:S01]  /*3b00*/  IMAD.HI.U32 R40, R27, R22.reuse, RZ ;  /* 0x000000161b287227 */ /* 0x080fe200078e00ff */
[----:B------:R-:W-:Y:S02]  /*3b10*/  SHF.R.U32.HI R37, RZ, R25, R42 ;  /* 0x00000019ff257219 */ /* 0x000fe4000001162a */
[----:B------:R-:W-:Y:S01]  /*3b20*/  ISETP.NE.AND P4, PT, R8, 0x1, PT ;  /* 0x000000010800780c */ /* 0x000fe20003f85270 */
[----:B-----5:R-:W-:Y:S01]  /*3b30*/  IMAD.HI.U32 R46, R10, R7, RZ ;  /* 0x000000070a2e7227 */ /* 0x020fe200078e00ff */
[----:B------:R-:W-:Y:S02]  /*3b40*/  SHF.R.U32.HI R40, RZ, R23, R40 ;  /* 0x00000017ff287219 */ /* 0x000fe40000011628 */
[----:B------:R-:W-:Y:S01]  /*3b50*/  SEL R3, R26, R37, !P0 ;  /* 0x000000251a037207 */ /* 0x000fe20004000000 */
[----:B------:R-:W-:Y:S01]  /*3b60*/  IMAD.HI.U32 R42, R13, R22, RZ ;  /* 0x000000160d2a7227 */ /* 0x000fe200078e00ff */
[----:B------:R-:W-:Y:S02]  /*3b70*/  SEL R11, R27, R40, !P4 ;  /* 0x000000281b0b7207 */ /* 0x000fe40006000000 */
[----:B------:R-:W-:Y:S01]  /*3b80*/  SHF.R.U32.HI R37, RZ, R25, R46 ;  /* 0x00000019ff257219 */ /* 0x000fe2000001162e */
[-C--:B------:R-:W-:Y:S01]  /*3b90*/  IMAD.HI.U32 R44, R3, R4.reuse, RZ ;  /* 0x00000004032c7227 */ /* 0x080fe200078e00ff */
[----:B------:R-:W-:Y:S02]  /*3ba0*/  SHF.R.U32.HI R42, RZ, R23, R42 ;  /* 0x00000017ff2a7219 */ /* 0x000fe4000001162a */
[----:B------:R-:W-:Y:S01]  /*3bb0*/  SEL R9, R10, R37, !P0 ;  /* 0x000000250a097207 */ /* 0x000fe20004000000 */
[-C--:B------:R-:W-:Y:S01]  /*3bc0*/  IMAD.HI.U32 R40, R11, R4.reuse, RZ ;  /* 0x000000040b287227 */ /* 0x080fe200078e00ff */
[-C--:B------:R-:W-:Y:S03]  /*3bd0*/  @P2 SHF.R.U32.HI R3, RZ, R5.reuse, R44 ;  /* 0x00000005ff032219 */ /* 0x080fe6000001162c */
[----:B------:R-:W-:Y:S01]  /*3be0*/  IMAD.HI.U32 R16, R9, R4, RZ ;  /* 0x0000000409107227 */ /* 0x000fe200078e00ff */
[----:B------:R-:W-:Y:S03]  /*3bf0*/  @P2 SHF.R.U32.HI R11, RZ, R5, R40 ;  /* 0x00000005ff0b2219 */ /* 0x000fe60000011628 */
[C---:B------:R-:W-:Y:S01]  /*3c00*/  IMAD R12, R2.reuse, R3, RZ ;  /* 0x00000003020c7224 */ /* 0x040fe200078e02ff */
[----:B------:R-:W-:Y:S01]  /*3c10*/  SEL R3, R13, R42, !P4 ;  /* 0x0000002a0d037207 */ /* 0x000fe20006000000 */
[C---:B------:R-:W-:Y:S01]  /*3c20*/  IMAD R14, R2.reuse, R11, RZ ;  /* 0x0000000b020e7224 */ /* 0x040fe200078e02ff */
[----:B------:R-:W-:Y:S02]  /*3c30*/  SHF.R.U32.HI R16, RZ, R5, R16 ;  /* 0x00000005ff107219 */ /* 0x000fe40000011610 */
[C---:B------:R-:W-:Y:S02]  /*3c40*/  ISETP.GE.AND P0, PT, R9.reuse, R12, PT ;  /* 0x0000000c0900720c */ /* 0x040fe40003f06270 */
[----:B------:R-:W-:Y:S02]  /*3c50*/  SEL R17, R9, R16, !P2 ;  /* 0x0000001009117207 */ /* 0x000fe40005000000 */
[C---:B------:R-:W-:Y:S03]  /*3c60*/  ISETP.GE.OR P0, PT, R3.reuse, R14, P0 ;  /* 0x0000000e0300720c */ /* 0x040fe60000706670 */
[----:B------:R-:W-:Y:S04]  /*3c70*/  IMAD.MOV R15, RZ, RZ, -R17 ;  /* 0x000000ffff0f7224 */ /* 0x000fe800078e0a11 */
[----:B------:R-:W-:Y:S06]  /*3c80*/  IMAD R15, R2, R15, R9 ;  /* 0x0000000f020f7224 */ /* 0x000fec00078e0209 */
[C---:B------:R-:W-:Y:S05]  /*3c90*/  @!P0 IMAD.HI.U32 R12, R3.reuse, R4, RZ ;  /* 0x00000004030c8227 */ /* 0x040fea00078e00ff */
[----:B------:R-:W-:Y:S04]  /*3ca0*/  @!P0 SHF.R.U32.HI R12, RZ, R5, R12 ;  /* 0x00000005ff0c8219 */ /* 0x000fe8000001160c */
[----:B------:R-:W-:Y:S01]  /*3cb0*/  @!P0 SEL R0, R3, R12, !P2 ;  /* 0x0000000c03008207 */ /* 0x000fe20005000000 */
[----:B------:R-:W-:Y:S03]  /*3cc0*/  IMAD.MOV R12, RZ, RZ, -R3 ;  /* 0x000000ffff0c7224 */ /* 0x000fe600078e0a03 */
[----:B------:R-:W-:Y:S01]  /*3cd0*/  @!P0 IADD3 R16, PT, PT, R17, -R0, RZ ;  /* 0x8000000011108210 */ /* 0x000fe20007ffe0ff */
[----:B------:R-:W-:Y:S01]  /*3ce0*/  @!P0 IMAD R0, R11, R15, R0 ;  /* 0x0000000f0b008224 */ /* 0x000fe200078e0200 */
[----:B------:R-:W-:Y:S01]  /*3cf0*/  IADD3 R11, PT, PT, -R9, RZ, RZ ;  /* 0x000000ff090b7210 */ /* 0x000fe20007ffe1ff */
[----:B------:R-:W-:Y:S02]  /*3d00*/  IMAD R13, R8, R12, R13 ;  /* 0x0000000c080d7224 */ /* 0x000fe400078e020d */
[----:B------:R-:W-:Y:S02]  /*3d10*/  @!P0 IMAD R9, R16, R2, R3 ;  /* 0x0000000210098224 */ /* 0x000fe400078e0203 */
[----:B------:R-:W-:Y:S02]  /*3d20*/  @!P0 IMAD.MOV.U32 R3, RZ, RZ, R0 ;  /* 0x000000ffff038224 */ /* 0x000fe400078e0000 */
[----:B------:R-:W-:Y:S02]  /*3d30*/  IMAD R10, R6, R11, R10 ;  /* 0x0000000b060a7224 */ /* 0x000fe400078e020a */
[----:B------:R-:W-:Y:S02]  /*3d40*/  IMAD R13, R3, R8, R13 ;  /* 0x00000008030d7224 */ /* 0x000fe400078e020d */
[----:B------:R-:W-:Y:S02]  /*3d50*/  IMAD R10, R9, R6, R10 ;  /* 0x00000006090a7224 */ /* 0x000fe400078e020a */
.L_x_63:
[----:B------:R-:W-:Y:S05]  /*3d60*/  BRA.U UP1, `(.L_x_64) ;  /* 0x0000000101107547 */ /* 0x000fea000b800000 */
[----:B------:R-:W-:Y:S04]  /*3d70*/  MOV R0, UR6 ;  /* 0x0000000600007c02 */ /* 0x000fe80008000f00 */
[----:B------:R-:W-:Y:S04]  /*3d80*/  SHF.L.U32 R3, R0, 0x1f, RZ ;  /* 0x0000001f00037819 */ /* 0x000fe800000006ff */
[----:B------:R-:W2:Y:S02]  /*3d90*/  SYNCS.PHASECHK.TRANS64.TRYWAIT P0, [UR4+0xa8], R3 ;  /* 0x0000a803ff0075a7 */ /* 0x000ea40008001104 */
[----:B--2---:R-:W-:Y:S05]  /*3da0*/  @!P0 BRA `(.L_x_65) ;  /* 0x0000005c00f88947 */ /* 0x004fea0003800000 */
.L_x_64:
[----:B-1----:R-:W-:Y:S01]  /*3db0*/  ISETP.NE.U32.AND P0, PT, R20, RZ, PT ;  /* 0x000000ff1400720c */ /* 0x002fe20003f05070 */
[----:B------:R-:W-:Y:S01]  /*3dc0*/  USHF.L.U32 UR58, UR11, 0x7, URZ ;  /* 0x000000070b3a7899 */ /* 0x000fe200080006ff */
[----:B------:R-:W-:Y:S02]  /*3dd0*/  R2UR UR59, R24 ;  /* 0x00000000183b72ca */ /* 0x000fe400000e0000 */
[C---:B------:R-:W-:Y:S02]  /*3de0*/  ISETP.NE.AND.EX P0, PT, R21.reuse, RZ, PT, P0 ;  /* 0x000000ff1500720c */ /* 0x040fe40003f05300 */
[----:B------:R-:W-:Y:S02]  /*3df0*/  ISETP.NE.U32.AND P2, PT, R20, RZ, PT ;  /* 0x000000ff1400720c */ /* 0x000fe40003f45070 */
[----:B------:R-:W-:Y:S02]  /*3e00*/  SHF.L.U32 R11, R36, 0x1f, RZ ;  /* 0x0000001f240b7819 */ /* 0x000fe400000006ff */
[----:B------:R-:W-:Y:S05]  /*3e10*/  ISETP.NE.AND.EX P2, PT, R21, RZ, PT, P2 ;  /* 0x000000ff1500720c */ /* 0x000fea0003f45320 */
[----:B------:R-:W-:Y:S02]  /*3e20*/  USHF.L.U32 UR59, UR59, 0x7, URZ ;  /* 0x000000073b3b7899 */ /* 0x000fe400080006ff */
[----:B------:R-:W-:Y:S10]  /*3e30*/  @!P0 BRA `(.L_x_66) ;  /* 0x00000000002c8947 */ /* 0x000ff40003800000 */
[----:B------:R-:W-:Y:S01]  /*3e40*/  ISETP.NE.U32.AND P0, PT, R18, RZ, PT ;  /* 0x000000ff1200720c */ /* 0x000fe20003f05070 */
[----:B------:R-:W-:Y:S03]  /*3e50*/  IMAD.MOV.U32 R89, RZ, RZ, 0x1 ;  /* 0x00000001ff597424 */ /* 0x000fe600078e00ff */
[----:B------:R-:W-:Y:S11]  /*3e60*/  ISETP.NE.AND.EX P0, PT, R19, RZ, PT, P0 ;  /* 0x000000ff1300720c */ /* 0x000ff60003f05300 */
[----:B------:R-:W-:Y:S02]  /*3e70*/  @!UPT UIADD3 URZ, UPT, UPT, URZ, URZ, URZ ;  /* 0x000000fffffff290 */ /* 0x000fe4000fffe0ff */
[----:B------:R-:W1:Y:S01]  /*3e80*/  @P0 LDC.64 R14, c[0x0][0xa88] ;  /* 0x0002a200ff0e0b82 */ /* 0x000e620000000a00 */
[----:B--2---:R-:W-:Y:S04]  /*3e90*/  @P0 IMAD R0, R20, UR36, RZ ;  /* 0x0000002414000c24 */ /* 0x004fe8000f8e02ff */
[----:B-1----:R-:W-:Y:S04]  /*3ea0*/  @P0 IMAD.WIDE R14, R0, 0x4, R14 ;  /* 0x00000004000e0825 */ /* 0x002fe800078e020e */
[----:B------:R-:W-:Y:S01]  /*3eb0*/  HFMA2 R0, -RZ, RZ, 0, 5.9604644775390625e-08 ;  /* 0x00000001ff007431 */ /* 0x000fe200000001ff */
[----:B-----5:R1:W5:Y:S04]  /*3ec0*/  @P0 LDG.E R49, desc[UR38][R14.64] ;  /* 0x000000260e310981 */ /* 0x020368000c1e1900 */
[----:B------:R-:W-:Y:S01]  /*3ed0*/  @!P0 PRMT R89, R0, 0x7610, R89 ;  /* 0x0000761000598816 */ /* 0x000fe20000000059 */
[----:B-1----:R-:W3:Y:S06]  /*3ee0*/  @!P0 LDC R49, c[0x0][0xa80] ;  /* 0x0002a000ff318b82 */ /* 0x002eec0000000800 */
.L_x_66:
[----:B---3-5:R-:W-:Y:S01]  /*3ef0*/  @!P2 FSETP.EQ.AND P0, PT, R49, RZ, PT ;  /* 0x000000ff3100a20b */ /* 0x028fe20003f02000 */
[----:B------:R-:W-:Y:S01]  /*3f00*/  @!UPT UIADD3 URZ, UPT, UPT, URZ, URZ, URZ ;  /* 0x000000fffffff290 */ /* 0x000fe2000fffe0ff */
[----:B------:R-:W-:Y:S11]  /*3f10*/  @!P2 BRA `(.L_x_67) ;  /* 0x000000000018a947 */ /* 0x000ff60003800000 */
[----:B------:R-:W-:Y:S02]  /*3f20*/  LOP3.LUT P2, RZ, R89, 0xff, RZ, 0xc0, !PT ;  /* 0x000000ff59ff7812 */ /* 0x000fe4000784c0ff */
[----:B------:R-:W-:Y:S04]  /*3f30*/  ISETP.NE.U32.AND P0, PT, R18, RZ, PT ;  /* 0x000000ff1200720c */ /* 0x000fe80003f05070 */
[----:B------:R-:W-:Y:S04]  /*3f40*/  ISETP.NE.AND.EX P0, PT, R19, RZ, PT, P0 ;  /* 0x000000ff1300720c */ /* 0x000fe80003f05300 */
[----:B------:R-:W-:Y:S03]  /*3f50*/  PLOP3.LUT P0, PT, P0, PT, PT, 0x8, 0x80 ;  /* 0x000000000080781c */ /* 0x000fe6000070e170 */
[----:B------:R-:W-:Y:S11]  /*3f60*/  @P2 FSETP.EQ.AND P0, PT, R49, RZ, PT ;  /* 0x000000ff3100220b */ /* 0x000ff60003f02000 */
[----:B------:R-:W-:Y:S02]  /*3f70*/  @!UPT UIADD3 URZ, UPT, UPT, URZ, URZ, URZ ;  /* 0x000000fffffff290 */ /* 0x000fe4000fffe0ff */
.L_x_67:
[----:B------:R-:W1:Y:S01]  /*3f80*/  SYNCS.PHASECHK.TRANS64.TRYWAIT P2, [UR4+0x80], R11 ;  /* 0x0000800bff0075a7 */ /* 0x000e620008041104 */
[----:B------:R-:W-:Y:S04]  /*3f90*/  ELECT P4, URZ, PT ;  /* 0x0000000000ff782f */ /* 0x000fe80003880000 */
[----:B------:R-:W-:Y:S11]  /*3fa0*/  PLOP3.LUT P4, PT, P0, P4, PT, 0xf2, 0x2f ;  /* 0x00000000002f781c */ /* 0x000ff60000789e72 */
[----:B------:R-:W-:Y:S02]  /*3fb0*/  @!UPT UIADD3 URZ, UPT, UPT, URZ, URZ, URZ ;  /* 0x000000fffffff290 */ /* 0x000fe4000fffe0ff */
[----:B------:R-:W-:Y:S05]  /*3fc0*/  @!P4 IADD3 R9, P0, PT, R38, 0x780, RZ ;  /* 0x000007802609c810 */ /* 0x000fea0007f1e0ff */
[----:B--2---:R-:W-:Y:S01]  /*3fd0*/  @!P4 IMAD.X R3, RZ, RZ, R39, P0 ;  /* 0x000000ffff03c224 */ /* 0x004fe200000e0627 */
[----:B-1----:R-:W-:Y:S07]  /*3fe0*/  @!P2 BRA `(.L_x_68) ;  /* 0x0000005c0080a947 */ /* 0x002fee0003800000 */
.L_x_154:
[----:B------:R-:W-:Y:S01]  /*3ff0*/  @!P4 R2UR UR8, R9 ;  /* 0x000000000908c2ca */ /* 0x000fe200000e0000 */
[----:B------:R-:W-:Y:S01]  /*4000*/  VOTEU.ALL UP3, P4 ;  /* 0x0000000000ff7886 */ /* 0x000fe20002060000 */
[----:B------:R-:W-:Y:S01]  /*4010*/  @!P4 R2UR UR7, R3 ;  /* 0x000000000307c2ca */ /* 0x000fe200000e0000 */
[----:B------:R-:W-:Y:S01]  /*4020*/  VOTEU.ALL UP2, P4 ;  /* 0x0000000000ff7886 */ /* 0x000fe20002040000 */
[----:B------:R-:W-:Y:S01]  /*4030*/  UMOV UR14, 0x0 ;  /* 0x00000000000e7882 */ /* 0x000fe20000000000 */
[----:B------:R-:W-:Y:S01]  /*4040*/  UMOV UR15, 0x10000000 ;  /* 0x10000000000f7882 */ /* 0x000fe20000000000 */
[----:B------:R-:W-:Y:S01]  /*4050*/  @!UP3 UIADD3 UR56, UPT, UPT, UR4, 0x200, URZ ;  /* 0x000002000438b890 */ /* 0x000fe2000fffe0ff */
[----:B-1----:R-:W-:Y:S01]  /*4060*/  @!P4 IMAD.MOV.U32 R0, RZ, RZ, 0x4000 ;  /* 0x00004000ff00c424 */ /* 0x002fe200078e00ff */
[----:B------:R-:W-:Y:S01]  /*4070*/  UMOV UR60, UR36 ;  /* 0x00000024003c7c82 */ /* 0x000fe20008000000 */
[----:B------:R-:W-:Y:S01]  /*4080*/  @!UP3 UIADD3 UR26, UPT, UPT, UR58, 0x20, URZ ;  /* 0x000000203a1ab890 */ /* 0x000fe2000fffe0ff */
[----:B------:R-:W-:Y:S01]  /*4090*/  @!P4 IADD3 R9, P0, PT, R38, 0x780, RZ ;  /* 0x000007802609c810 */ /* 0x000fe20007f1e0ff */
[----:B------:R-:W-:Y:S02]  /*40a0*/  @!UP3 UIADD3 UR24, UPT, UPT, UR4, 0x1200, URZ ;  /* 0x000012000418b890 */ /* 0x000fe4000fffe0ff */
[----:B------:R-:W-:Y:S01]  /*40b0*/  IMAD.U32 R14, RZ, RZ, UR8 ;  /* 0x00000008ff0e7e24 */ /* 0x000fe2000f8e00ff */
[----:B------:R-:W-:Y:S01]  /*40c0*/  VOTEU.ALL UP1, P4 ;  /* 0x0000000000ff7886 */ /* 0x000fe20002020000 */
[----:B------:R-:W-:Y:S01]  /*40d0*/  IMAD.U32 R15, RZ, RZ, UR7 ;  /* 0x00000007ff0f7e24 */ /* 0x000fe2000f8e00ff */
[----:B------:R-:W-:Y:S01]  /*40e0*/  UMOV UR25, UR57 ;  /* 0x0000003900197c82 */ /* 0x000fe20008000000 */
[----:B------:R-:W-:Y:S01]  /*40f0*/  UMOV UR27, UR59 ;  /* 0x0000003b001b7c82 */ /* 0x000fe20008000000 */
[----:B------:R-:W-:Y:S01]  /*4100*/  @!P4 R2UR UR22, R14 ;  /* 0x000000000e16c2ca */ /* 0x000fe200000e0000 */
[----:B------:R-:W-:Y:S01]  /*4110*/  UMOV UR28, UR36 ;  /* 0x00000024001c7c82 */ /* 0x000fe20008000000 */
[----:B------:R-:W-:Y:S01]  /*4120*/  @!P4 R2UR UR23, R15 ;  /* 0x000000000f17c2ca */ /* 0x000fe200000e0000 */
[----:B------:R-:W-:Y:S01]  /*4130*/  @!UP3 UIADD3 UR18, UPT, UPT, UR58, 0x40, URZ ;  /* 0x000000403a12b890 */ /* 0x000fe2000fffe0ff */
[----:B------:R-:W-:Y:S01]  /*4140*/  @!P4 IMAD.X R3, RZ, RZ, R39, P0 ;  /* 0x000000ffff03c224 */ /* 0x000fe200000e0627 */
[----:B------:R-:W-:Y:S01]  /*4150*/  @!UP3 UIADD3 UR16, UPT, UPT, UR4, 0x2200, URZ ;  /* 0x000022000410b890 */ /* 0x000fe2000fffe0ff */
[----:B------:R-:W-:Y:S01]  /*4160*/  VOTEU.ALL UP0, P4 ;  /* 0x0000000000ff7886 */ /* 0x000fe20002000000 */
[----:B------:R-:W-:Y:S01]  /*4170*/  UMOV UR17, UR57 ;  /* 0x0000003900117c82 */ /* 0x000fe20008000000 */
[----:B------:R-:W-:Y:S01]  /*4180*/  UMOV UR19, UR59 ;  /* 0x0000003b00137c82 */ /* 0x000fe20008000000 */
[----:B------:R-:W-:Y:S01]  /*4190*/  UMOV UR20, UR36 ;  /* 0x0000002400147c82 */ /* 0x000fe20008000000 */
[----:B------:R-:W-:Y:S02]  /*41a0*/  @!UP3 UIADD3 UR10, UPT, UPT, UR58, 0x60, URZ ;  /* 0x000000603a0ab890 */ /* 0x000fe4000fffe0ff */
[----:B------:R-:W-:Y:S03]  /*41b0*/  @!UP3 UIADD3 UR8, UPT, UPT, UR4, 0x3200, URZ ;  /* 0x000032000408b890 */ /* 0x000fe6000fffe0ff */
[----:B------:R1:W-:Y:S01]  /*41c0*/  @!UP2 UTMALDG.3D [UR56], [UR22], desc[UR14] ;  /* 0x00000e381600a5b4 */ /* 0x0003e20008011000 */
[----:B------:R-:W-:Y:S01]  /*41d0*/  UMOV UR9, UR57 ;  /* 0x0000003900097c82 */ /* 0x000fe20008000000 */
[----:B------:R-:W-:Y:S01]  /*41e0*/  UMOV UR11, UR59 ;  /* 0x0000003b000b7c82 */ /* 0x000fe20008000000 */
[----:B------:R-:W-:Y:S01]  /*41f0*/  UMOV UR12, UR36 ;  /* 0x00000024000c7c82 */ /* 0x000fe20008000000 */
[----:B------:R-:W-:Y:S01]  /*4200*/  UPRMT UR7, UR37, 0x654, UR57 ;  /* 0x0000065425077896 */ /* 0x000fe20008000039 */
[----:B------:R1:W-:Y:S01]  /*4210*/  @!UP1 UTMALDG.3D [UR24], [UR22], desc[UR14] ;  /* 0x00000e18160095b4 */ /* 0x0003e20008011000 */
[----:B------:R-:W-:Y:S01]  /*4220*/  VOTEU.ALL UP1, P4 ;  /* 0x0000000000ff7886 */ /* 0x000fe20002020000 */
[----:B------:R1:W-:Y:S04]  /*4230*/  @!UP0 UTMALDG.3D [UR16], [UR22], desc[UR14] ;  /* 0x00000e10160085b4 */ /* 0x0003e80008011000 */
[----:B------:R1:W-:Y:S01]  /*4240*/  @!UP1 UTMALDG.3D [UR8], [UR22], desc[UR14] ;  /* 0x00000e08160095b4 */ /* 0x0003e20008011000 */
[----:B------:R1:W-:Y:S01]  /*4250*/  @!P4 SYNCS.ARRIVE.TRANS64.RED.A0TR RZ, [UR4+0x60], R0 ;  /* 0x00006000ffffc9a7 */ /* 0x0003e20008300404 */
[----:B------:R-:W-:Y:S01]  /*4260*/  SYNCS.ARRIVE.TRANS64.RED.A1T0 RZ, [UR7], RZ ;  /* 0x000000ffffff79a7 */ /* 0x000fe20008100407 */
[----:B------:R-:W2:Y:S02]  /*4270*/  SYNCS.PHASECHK.TRANS64.TRYWAIT P2, [UR4+0x88], R11 ;  /* 0x0000880bff0075a7 */ /* 0x000ea40008041104 */
[----:B-12---:R-:W-:Y:S05]  /*4280*/  @!P2 BRA `(.L_x_69) ;  /* 0x0000005800f0a947 */ /* 0x006fea0003800000 */
.L_x_156:
        /* <DEDUP_REMOVED lines=8> */
[----:B------:R-:W-:Y:S01]  /*4310*/  @!UP3 UIADD3 UR48, UPT, UPT, UR4, 0x4200, URZ ;  /* 0x000042000430b890 */ /* 0x000fe2000fffe0ff */
[----:B------:R-:W-:Y:S01]  /*4320*/  @!P4 IADD3 R37, P0, PT, R38, 0x780, RZ ;  /* 0x000007802625c810 */ /* 0x000fe20007f1e0ff */
[----:B------:R-:W-:Y:S01]  /*4330*/  UMOV UR50, UR58 ;  /* 0x0000003a00327c82 */ /* 0x000fe20008000000 */
[----:B------:R-:W-:Y:S01]  /*4340*/  UMOV UR52, UR36 ;  /* 0x0000002400347c82 */ /* 0x000fe20008000000 */
[----:B------:R-:W-:Y:S01]  /*4350*/  @!UP3 UIADD3 UR26, UPT, UPT, UR58, 0x20, URZ ;  /* 0x000000203a1ab890 */ /* 0x000fe2000fffe0ff */
[----:B------:R-:W-:Y:S01]  /*4360*/  IMAD.U32 R14, RZ, RZ, UR8 ;  /* 0x00000008ff0e7e24 */ /* 0x000fe2000f8e00ff */
[----:B------:R-:W-:Y:S01]  /*4370*/  @!UP3 UIADD3 UR24, UPT, UPT, UR4, 0x5200, URZ ;  /* 0x000052000418b890 */ /* 0x000fe2000fffe0ff */
[----:B------:R-:W-:Y:S01]  /*4380*/  IMAD.U32 R15, RZ, RZ, UR7 ;  /* 0x00000007ff0f7e24 */ /* 0x000fe2000f8e00ff */
[----:B------:R-:W-:Y:S01]  /*4390*/  VOTEU.ALL UP1, P4 ;  /* 0x0000000000ff7886 */ /* 0x000fe20002020000 */
[----:B------:R-:W-:Y:S01]  /*43a0*/  UMOV UR25, UR49 ;  /* 0x0000003100197c82 */ /* 0x000fe20008000000 */
[----:B------:R-:W-:Y:S01]  /*43b0*/  @!P4 R2UR UR22, R14 ;  /* 0x000000000e16c2ca */ /* 0x000fe200000e0000 */
[----:B------:R-:W-:Y:S01]  /*43c0*/  UMOV UR28, UR36 ;  /* 0x00000024001c7c82 */ /* 0x000fe20008000000 */
[----:B------:R-:W-:Y:S01]  /*43d0*/  @!P4 R2UR UR23, R15 ;  /* 0x000000000f17c2ca */ /* 0x000fe200000e0000 */
[----:B------:R-:W-:Y:S01]  /*43e0*/  UMOV UR27, UR51 ;  /* 0x00000033001b7c82 */ /* 0x000fe20008000000 */
        /* <DEDUP_REMOVED lines=8> */
[----:B------:R-:W-:Y:S02]  /*4470*/  @!UP3 UIADD3 UR8, UPT, UPT, UR4, 0x7200, URZ ;  /* 0x000072000408b890 */ /* 0x000fe4000fffe0ff */
        /* <DEDUP_REMOVED lines=13> */
.L_x_158:
[----:B------:R-:W2:Y:S01]  /*4550*/  LDC.64 R16, c[0x0][0xd10] ;  /* 0x00034400ff107b82 */ /* 0x000ea20000000a00 */
[----:B------:R-:W-:Y:S01]  /*4560*/  @!P4 R2UR UR8, R37 ;  /* 0x000000002508c2ca */ /* 0x000fe200000e0000 */
[----:B------:R-:W-:Y:S01]  /*4570*/  VOTEU.ALL UP3, P4 ;  /* 0x0000000000ff7886 */ /* 0x000fe20002060000 */
[----:B------:R-:W-:Y:S01]  /*4580*/  @!P4 R2UR UR7, R24 ;  /* 0x000000001807c2ca */ /* 0x000fe200000e0000 */
[----:B------:R-:W-:Y:S01]  /*4590*/  VOTEU.ALL UP2, P4 ;  /* 0x0000000000ff7886 */ /* 0x000fe20002040000 */
[----:B------:R-:W-:Y:S03]  /*45a0*/  UMOV UR14, 0x0 ;  /* 0x00000000000e7882 */ /* 0x000fe60000000000 */
[----:B------:R-:W3:Y:S01]  /*45b0*/  LDC.64 R14, c[0x0][0xd18] ;  /* 0x00034600ff0e7b82 */ /* 0x000ee20000000a00 */
[----:B------:R-:W-:Y:S01]  /*45c0*/  @!UP3 UIADD3 UR43, UPT, UPT, UR59, 0x40, URZ ;  /* 0x000000403b2bb890 */ /* 0x000fe2000fffe0ff */
[----:B------:R-:W-:Y:S01]  /*45d0*/  @!P4 IMAD.MOV.U32 R24, RZ, RZ, 0x4000 ;  /* 0x00004000ff18c424 */ /* 0x000fe200078e00ff */
[----:B------:R-:W-:Y:S01]  /*45e0*/  @!UP3 UIADD3 UR40, UPT, UPT, UR4, 0x8200, URZ ;  /* 0x000082000428b890 */ /* 0x000fe2000fffe0ff */
[----:B------:R-:W-:Y:S01]  /*45f0*/  @P3 SHF.R.U32.HI R33, RZ, 0x10, R29 ;  /* 0x00000010ff213819 */ /* 0x000fe2000001161d */
[----:B------:R-:W-:Y:S03]  /*4600*/  UMOV UR15, 0x10000000 ;  /* 0x10000000000f7882 */ /* 0x000fe60000000000 */
[----:B-1----:R-:W1:Y:S01]  /*4610*/  @!P1 LDC R0, c[0x0][0xd20] ;  /* 0x00034800ff009b82 */ /* 0x002e620000000800 */
[----:B------:R-:W-:Y:S01]  /*4620*/  UMOV UR42, UR58 ;  /* 0x0000003a002a7c82 */ /* 0x000fe20008000000 */
[----:B------:R-:W-:Y:S01]  /*4630*/  IMAD.U32 R40, RZ, RZ, UR8 ;  /* 0x00000008ff287e24 */ /* 0x000fe2000f8e00ff */
[----:B------:R-:W-:Y:S05]  /*4640*/  UMOV UR44, UR36 ;  /* 0x00000024002c7c82 */ /* 0x000fea0008000000 */
[----:B------:R-:W4:Y:S01]  /*4650*/  @!P1 LDC R3, c[0x0][0xd0c] ;  /* 0x00034300ff039b82 */ /* 0x000f220000000800 */
[----:B------:R-:W-:Y:S01]  /*4660*/  IMAD.U32 R41, RZ, RZ, UR7 ;  /* 0x00000007ff297e24 */ /* 0x000fe2000f8e00ff */
[----:B------:R-:W-:Y:S01]  /*4670*/  @!UP3 UIADD3 UR26, UPT, UPT, UR58, 0x20, URZ ;  /* 0x000000203a1ab890 */ /* 0x000fe2000fffe0ff */
[----:B------:R-:W-:Y:S01]  /*4680*/  @!P4 R2UR UR22, R40 ;  /* 0x000000002816c2ca */ /* 0x000fe200000e0000 */
[----:B------:R-:W-:Y:S01]  /*4690*/  @!UP3 UIADD3 UR24, UPT, UPT, UR4, 0x9200, URZ ;  /* 0x000092000418b890 */ /* 0x000fe2000fffe0ff */
[----:B------:R-:W-:Y:S01]  /*46a0*/  VIADD R35, R35, 0x1 ;  /* 0x0000000123237836 */ /* 0x000fe20000000000 */
[----:B------:R-:W-:Y:S01]  /*46b0*/  @!P4 R2UR UR23, R41 ;  /* 0x000000002917c2ca */ /* 0x000fe200000e0000 */
[----:B------:R-:W-:Y:S01]  /*46c0*/  VOTEU.ALL UP1, P4 ;  /* 0x0000000000ff7886 */ /* 0x000fe20002020000 */
[----:B------:R-:W-:Y:S01]  /*46d0*/  UMOV UR25, UR41 ;  /* 0x0000002900197c82 */ /* 0x000fe20008000000 */
[----:B------:R-:W-:Y:S01]  /*46e0*/  UMOV UR28, UR36 ;  /* 0x00000024001c7c82 */ /* 0x000fe20008000000 */
[----:B------:R-:W-:Y:S01]  /*46f0*/  UMOV UR27, UR43 ;  /* 0x0000002b001b7c82 */ /* 0x000fe20008000000 */
[----:B------:R-:W-:Y:S02]  /*4700*/  @!UP3 UIADD3 UR18, UPT, UPT, UR58, 0x40, URZ ;  /* 0x000000403a12b890 */ /* 0x000fe4000fffe0ff */
[----:B------:R-:W-:Y:S01]  /*4710*/  @!UP3 UIADD3 UR16, UPT, UPT, UR4, 0xa200, URZ ;  /* 0x0000a2000410b890 */ /* 0x000fe2000fffe0ff */
[----:B------:R-:W-:Y:S01]  /*4720*/  VOTEU.ALL UP0, P4 ;  /* 0x0000000000ff7886 */ /* 0x000fe20002000000 */
[----:B------:R-:W-:Y:S01]  /*4730*/  UMOV UR17, UR41 ;  /* 0x0000002900117c82 */ /* 0x000fe20008000000 */
[----:B------:R-:W-:Y:S01]  /*4740*/  UMOV UR20, UR36 ;  /* 0x0000002400147c82 */ /* 0x000fe20008000000 */
[----:B------:R-:W-:Y:S02]  /*4750*/  UMOV UR19, UR43 ;  /* 0x0000002b00137c82 */ /* 0x000fe40008000000 */
[----:B------:R1:W-:Y:S01]  /*4760*/  @!UP2 UTMALDG.3D [UR40], [UR22], desc[UR14] ;  /* 0x00000e281600a5b4 */ /* 0x0003e20008011000 */
[----:B------:R-:W-:Y:S02]  /*4770*/  @!UP3 UIADD3 UR10, UPT, UPT, UR58, 0x60, URZ ;  /* 0x000000603a0ab890 */ /* 0x000fe4000fffe0ff */
[----:B------:R-:W-:Y:S01]  /*4780*/  @!UP3 UIADD3 UR8, UPT, UPT, UR4, 0xb200, URZ ;  /* 0x0000b2000408b890 */ /* 0x000fe2000fffe0ff */
[----:B------:R-:W-:Y:S01]  /*4790*/  UMOV UR9, UR41 ;  /* 0x0000002900097c82 */ /* 0x000fe20008000000 */
[----:B------:R-:W-:Y:S01]  /*47a0*/  UMOV UR12, UR36 ;  /* 0x00000024000c7c82 */ /* 0x000fe20008000000 */
[----:B------:R-:W-:Y:S01]  /*47b0*/  UMOV UR11, UR43 ;  /* 0x0000002b000b7c82 */ /* 0x000fe20008000000 */
[----:B------:R1:W-:Y:S01]  /*47c0*/  @!UP1 UTMALDG.3D [UR24], [UR22], desc[UR14] ;  /* 0x00000e18160095b4 */ /* 0x0003e20008011000 */
[----:B------:R-:W-:Y:S01]  /*47d0*/  VOTEU.ALL UP1, P4 ;  /* 0x0000000000ff7886 */ /* 0x000fe20002020000 */
[----:B------:R-:W-:Y:S01]  /*47e0*/  UPRMT UR7, UR37, 0x654, UR41 ;  /* 0x0000065425077896 */ /* 0x000fe20008000029 */
[----:B--2---:R-:W-:Y:S01]  /*47f0*/  @!P1 IMAD.HI.U32 R12, R13, R16, RZ ;  /* 0x000000100d0c9227 */ /* 0x004fe200078e00ff */
[----:B---3--:R-:W-:Y:S02]  /*4800*/  @!P1 ISETP.NE.AND P0, PT, R14, 0x1, PT ;  /* 0x000000010e00980c */ /* 0x008fe40003f05270 */
[----:B----4-:R-:W-:Y:S01]  /*4810*/  @!P1 ISETP.NE.AND P2, PT, R3, 0x1, PT ;  /* 0x000000010300980c */ /* 0x010fe20003f45270 */
[C---:B------:R-:W-:Y:S01]  /*4820*/  @!P1 IMAD.HI.U32 R9, R10.reuse, R15, RZ ;  /* 0x0000000f0a099227 */ /* 0x040fe200078e00ff */
[----:B------:R2:W-:Y:S02]  /*4830*/  @!UP0 UTMALDG.3D [UR16], [UR22], desc[UR14] ;  /* 0x00000e10160085b4 */ /* 0x0005e40008011000 */
[----:B------:R-:W-:Y:S02]  /*4840*/  @!P1 SHF.R.U32.HI R12, RZ, R17, R12 ;  /* 0x00000011ff0c9219 */ /* 0x000fe4000001160c */
[----:B-1----:R-:W-:Y:S02]  /*4850*/  @!P1 SHF.R.U32.HI R9, RZ, R0, R9 ;  /* 0x00000000ff099219 */ /* 0x002fe40000011609 */
[----:B------:R-:W-:Y:S01]  /*4860*/  @!P1 SEL R12, R13, R12, !P2 ;  /* 0x0000000c0d0c9207 */ /* 0x000fe20005000000 */
[----:B------:R2:W-:Y:S01]  /*4870*/  @!UP1 UTMALDG.3D [UR8], [UR22], desc[UR14] ;  /* 0x00000e08160095b4 */ /* 0x0005e20008011000 */
[----:B------:R2:W-:Y:S01]  /*4880*/  @!P4 SYNCS.ARRIVE.TRANS64.RED.A0TR RZ, [UR4+0x70], R24 ;  /* 0x00007018ffffc9a7 */ /* 0x0005e20008300404 */
[----:B------:R-:W-:Y:S05]  /*4890*/  @!P1 SEL R9, R10, R9, !P0 ;  /* 0x000000090a099207 */ /* 0x000fea0004000000 */
[----:B------:R-:W-:Y:S02]  /*48a0*/  @!P1 IMAD.IADD R0, R9, 0x1, -R12 ;  /* 0x0000000109009824 */ /* 0x000fe400078e0a0c */
[----:B------:R-:W-:Y:S02]  /*48b0*/  @!P1 IMAD.IADD R9, R12, 0x1, -R9 ;  /* 0x000000010c099824 */ /* 0x000fe400078e0a09 */
[----:B------:R-:W-:Y:S02]  /*48c0*/  @!P1 IMAD R13, R0, R3, R13 ;  /* 0x00000003000d9224 */ /* 0x000fe400078e020d */
[----:B------:R-:W-:Y:S01]  /*48d0*/  @!P1 IMAD R10, R9, R14, R10 ;  /* 0x0000000e090a9224 */ /* 0x000fe200078e020a */
[----:B------:R-:W-:Y:S01]  /*48e0*/  SYNCS.ARRIVE.TRANS64.RED.A1T0 RZ, [UR7], RZ ;  /* 0x000000ffffff79a7 */ /* 0x000fe20008100407 */
[----:B------:R-:W1:Y:S02]  /*48f0*/  SYNCS.PHASECHK.TRANS64.TRYWAIT P5, [UR4+0x98], R11 ;  /* 0x0000980bff0075a7 */ /* 0x000e6400080a1104 */
[----:B-12---:R-:W-:Y:S05]  /*4900*/  @!P5 BRA `(.L_x_71) ;  /* 0x000000540080d947 */ /* 0x006fea0003800000 */
.L_x_160:
[----:B------:R-:W-:Y:S01]  /*4910*/  @!P4 IADD3 R3, P0, PT, R38, 0x780, RZ ;  /* 0x000007802603c810 */ /* 0x000fe20007f1e0ff */
[----:B------:R-:W-:Y:S01]  /*4920*/  VOTEU.ALL UP2, P4 ;  /* 0x0000000000ff7886 */ /* 0x000fe20002040000 */
[----:B------:R-:W-:Y:S01]  /*4930*/  UMOV UR14, 0x0 ;  /* 0x00000000000e7882 */ /* 0x000fe20000000000 */
[----:B------:R-:W-:Y:S01]  /*4940*/  UMOV UR15, 0x10000000 ;  /* 0x10000000000f7882 */ /* 0x000fe20000000000 */
[----:B------:R-:W-:Y:S01]  /*4950*/  @!P4 R2UR UR8, R3 ;  /* 0x000000000308c2ca */ /* 0x000fe200000e0000 */
[----:B-1----:R-:W-:Y:S01]  /*4960*/  @!P4 IMAD.X R0, RZ, RZ, R39, P0 ;  /* 0x000000ffff00c224 */ /* 0x002fe200000e0627 */
[----:B------:R-:W-:Y:S01]  /*4970*/  UMOV UR34, UR58 ;  /* 0x0000003a00227c82 */ /* 0x000fe20008000000 */
[----:B------:R-:W-:Y:S01]  /*4980*/  VOTEU.ALL UP1, P4 ;  /* 0x0000000000ff7886 */ /* 0x000fe20002020000 */
[----:B------:R-:W-:Y:S01]  /*4990*/  UMOV UR12, UR36 ;  /* 0x00000024000c7c82 */ /* 0x000fe20008000000 */
[----:B------:R-:W-:Y:S01]  /*49a0*/  VOTEU.ALL UP3, P4 ;  /* 0x0000000000ff7886 */ /* 0x000fe20002060000 */
[----:B------:R-:W-:Y:S01]  /*49b0*/  @!P4 R2UR UR7, R0 ;  /* 0x000000000007c2ca */ /* 0x000fe200000e0000 */
[----:B------:R-:W-:Y:S01]  /*49c0*/  VOTEU.ALL UP0, P4 ;  /* 0x0000000000ff7886 */ /* 0x000fe20002000000 */
[----:B------:R-:W-:Y:S01]  /*49d0*/  UMOV UR28, UR36 ;  /* 0x00000024001c7c82 */ /* 0x000fe20008000000 */
[----:B------:R-:W-:Y:S01]  /*49e0*/  UMOV UR20, UR36 ;  /* 0x0000002400147c82 */ /* 0x000fe20008000000 */
[----:B------:R-:W-:Y:S01]  /*49f0*/  @!UP3 UIADD3 UR33, UPT, UPT, UR4, 0x78, URZ ;  /* 0x000000780421b890 */ /* 0x000fe2000fffe0ff */
[----:B------:R-:W-:Y:S01]  /*4a00*/  IMAD.IADD R0, R13, 0x1, R88 ;  /* 0x000000010d007824 */ /* 0x000fe200078e0258 */
[----:B------:R-:W-:Y:S01]  /*4a10*/  @!UP3 UIADD3 UR35, UPT, UPT, UR59, 0x60, URZ ;  /* 0x000000603b23b890 */ /* 0x000fe2000fffe0ff */
[----:B------:R-:W-:Y:S01]  /*4a20*/  IMAD.U32 R14, RZ, RZ, UR8 ;  /* 0x00000008ff0e7e24 */ /* 0x000fe2000f8e00ff */
[----:B------:R-:W-:Y:S01]  /*4a30*/  @!UP3 UIADD3 UR32, UPT, UPT, UR4, 0xc200, URZ ;  /* 0x0000c2000420b890 */ /* 0x000fe2000fffe0ff */
[----:B------:R-:W-:Y:S01]  /*4a40*/  ISETP.NE.AND P0, PT, R35, 0x2, PT ;  /* 0x000000022300780c */ /* 0x000fe20003f05270 */
[----:B------:R-:W-:Y:S01]  /*4a50*/  @!UP3 UIADD3 UR10, UPT, UPT, UR58, 0x20, URZ ;  /* 0x000000203a0ab890 */ /* 0x000fe2000fffe0ff */
[----:B------:R-:W-:Y:S01]  /*4a60*/  LOP3.LUT R36, R36, 0x1, RZ, 0x3c, !PT ;  /* 0x0000000124247812 */ /* 0x000fe200078e3cff */
[----:B------:R-:W-:Y:S01]  /*4a70*/  @!UP3 UIADD3 UR8, UPT, UPT, UR4, 0xd200, URZ ;  /* 0x0000d2000408b890 */ /* 0x000fe2000fffe0ff */
[----:B------:R-:W-:Y:S01]  /*4a80*/  IMAD.U32 R15, RZ, RZ, UR7 ;  /* 0x00000007ff0f7e24 */ /* 0x000fe2000f8e00ff */
[----:B------:R-:W-:Y:S01]  /*4a90*/  @!P4 R2UR UR22, R14 ;  /* 0x000000000e16c2ca */ /* 0x000fe200000e0000 */
[----:B------:R-:W-:Y:S01]  /*4aa0*/  UMOV UR9, UR33 ;  /* 0x0000002100097c82 */ /* 0x000fe20008000000 */
[----:B------:R-:W-:Y:S01]  /*4ab0*/  UMOV UR11, UR35 ;  /* 0x00000023000b7c82 */ /* 0x000fe20008000000 */
[----:B------:R-:W-:Y:S01]  /*4ac0*/  @!UP3 UIADD3 UR26, UPT, UPT, UR58, 0x40, URZ ;  /* 0x000000403a1ab890 */ /* 0x000fe2000fffe0ff */
[----:B------:R-:W-:Y:S01]  /*4ad0*/  @!P4 R2UR UR23, R15 ;  /* 0x000000000f17c2ca */ /* 0x000fe200000e0000 */
[----:B------:R-:W-:Y:S01]  /*4ae0*/  @!UP3 UIADD3 UR24, UPT, UPT, UR4, 0xe200, URZ ;  /* 0x0000e2000418b890 */ /* 0x000fe2000fffe0ff */
[----:B------:R-:W-:Y:S01]  /*4af0*/  SEL R3, RZ, 0x1, P0 ;  /* 0x00000001ff037807 */ /* 0x000fe20000000000 */
[----:B------:R-:W-:Y:S01]  /*4b00*/  UMOV UR25, UR33 ;  /* 0x0000002100197c82 */ /* 0x000fe20008000000 */
[----:B------:R-:W-:Y:S01]  /*4b10*/  UMOV UR27, UR35 ;  /* 0x00000023001b7c82 */ /* 0x000fe20008000000 */
[----:B------:R-:W-:Y:S01]  /*4b20*/  @!UP3 UIADD3 UR18, UPT, UPT, UR58, 0x60, URZ ;  /* 0x000000603a12b890 */ /* 0x000fe2000fffe0ff */
[----:B------:R-:W-:Y:S01]  /*4b30*/  LOP3.LUT R34, R34, R3, RZ, 0x3c, !PT ;  /* 0x0000000322227212 */ /* 0x000fe200078e3cff */
[----:B------:R-:W-:Y:S01]  /*4b40*/  @!UP3 UIADD3 UR16, UPT, UPT, UR4, 0xf200, URZ ;  /* 0x0000f2000410b890 */ /* 0x000fe2000fffe0ff */
[----:B------:R-:W-:Y:S01]  /*4b50*/  IMAD.IADD R24, R10, 0x1, R81 ;  /* 0x000000010a187824 */ /* 0x000fe200078e0251 */
[----:B------:R-:W-:Y:S01]  /*4b60*/  UMOV UR17, UR33 ;  /* 0x0000002100117c82 */ /* 0x000fe20008000000 */
[----:B------:R-:W-:Y:S01]  /*4b70*/  UMOV UR19, UR35 ;  /* 0x0000002300137c82 */ /* 0x000fe20008000000 */
[----:B------:R-:W-:Y:S02]  /*4b80*/  SEL R35, R35, RZ, P0 ;  /* 0x000000ff23237207 */ /* 0x000fe40000000000 */
[----:B------:R1:W-:Y:S01]  /*4b90*/  @!UP2 UTMALDG.3D [UR32], [UR22], desc[UR14] ;  /* 0x00000e201600a5b4 */ /* 0x0003e20008011000 */
[----:B------:R2:W-:Y:S01]  /*4ba0*/  @!UP1 UTMALDG.3D [UR8], [UR22], desc[UR14] ;  /* 0x00000e08160095b4 */ /* 0x0005e20008011000 */
[----:B------:R-:W-:Y:S01]  /*4bb0*/  VOTEU.ALL UP1, P4 ;  /* 0x0000000000ff7886 */ /* 0x000fe20002020000 */
[----:B------:R4:W-:Y:S04]  /*4bc0*/  @!UP0 UTMALDG.3D [UR24], [UR22], desc[UR14] ;  /* 0x00000e18160085b4 */ /* 0x0009e80008011000 */
[----:B------:R4:W-:Y:S01]  /*4bd0*/  @!UP1 UTMALDG.3D [UR16], [UR22], desc[UR14] ;  /* 0x00000e10160095b4 */ /* 0x0009e20008011000 */
[----:B------:R4:W-:Y:S01]  /*4be0*/  @!P4 SYNCS.ARRIVE.TRANS64.RED.A0TR RZ, [UR4+0x78], R32 ;  /* 0x00007820ffffc9a7 */ /* 0x0009e20008300404 */
[----:B------:R-:W-:Y:S01]  /*4bf0*/  UPLOP3.LUT UP1, UPT, UPT, UPT, UPT, 0x80, 0x8 ;  /* 0x000000000008789c */ /* 0x000fe20003f2f070 */
[----:B-1----:R-:W-:Y:S01]  /*4c00*/  @P3 R2UR UR36, R33 ;  /* 0x00000000212432ca */ /* 0x002fe200000e0000 */
[----:B------:R-:W-:Y:S01]  /*4c10*/  SYNCS.ARRIVE.TRANS64.RED.A1T0 RZ, [UR5], RZ ;  /* 0x000000ffffff79a7 */ /* 0x000fe20008100405 */
[----:B--2---:R-:W-:Y:S01]  /*4c20*/  R2UR UR11, R0 ;  /* 0x00000000000b72ca */ /* 0x004fe200000e0000 */
[----:B------:R-:W-:Y:S03]  /*4c30*/  @!UPT UIADD3 URZ, UPT, UPT, URZ, URZ, URZ ;  /* 0x000000fffffff290 */ /* 0x000fe6000fffe0ff */
[----:B------:R-:W-:Y:S11]  /*4c40*/  @P3 BRA `(.L_x_72) ;  /* 0xffffffec004c3947 */ /* 0x000ff6000383ffff */
[----:B------:R-:W-:-:S04]  /*4c50*/  SHF.L.U32 R3, R36, 0x1f, RZ ;  /* 0x0000001f24037819 */ /* 0x000fc800000006ff */
[----:B------:R-:W1:Y:S02]  /*4c60*/  SYNCS.PHASECHK.TRANS64.TRYWAIT P0, [UR4+0x80], R3 ;  /* 0x00008003ff0075a7 */ /* 0x000e640008001104 */
[----:B-1----:R-:W-:Y:S05]  /*4c70*/  @!P0 BRA `(.L_x_73) ;  /* 0x0000005000bc8947 */ /* 0x002fea0003800000 */
.L_x_162:
[----:B------:R-:W2:Y:S02]  /*4c80*/  SYNCS.PHASECHK.TRANS64.TRYWAIT P0, [UR4+0x88], R3 ;  /* 0x00008803ff0075a7 */ /* 0x000ea40008001104 */
[----:B--2---:R-:W-:Y:S05]  /*4c90*/  @!P0 BRA `(.L_x_74) ;  /* 0x0000005000cc8947 */ /* 0x004fea0003800000 */
.L_x_164:
[----:B------:R-:W2:Y:S02]  /*4ca0*/  SYNCS.PHASECHK.TRANS64.TRYWAIT P0, [UR4+0x90], R3 ;  /* 0x00009003ff0075a7 */ /* 0x000ea40008001104 */
[----:B--2---:R-:W-:Y:S05]  /*4cb0*/  @!P0 BRA `(.L_x_75) ;  /* 0x0000005000dc8947 */ /* 0x004fea0003800000 */
.L_x_166:
[----:B-1----:R-:W-:-:S07]  /*4cc0*/  MOV R0, UR4 ;  /* 0x0000000400007c02 */ /* 0x002fce0008000f00 */
.L_x_76:
[----:B-1----:R-:W-:-:S04]  /*4cd0*/  SHF.L.U32 R3, R36, 0x1f, RZ ;  /* 0x0000001f24037819 */ /* 0x002fc800000006ff */
[----:B------:R1:W2:Y:S03]  /*4ce0*/  SYNCS.PHASECHK.TRANS64.TRYWAIT P0, [R0+URZ+0x98], R3 ;  /* 0x00009803000075a7 */ /* 0x0002a600080011ff */
[----:B--2---:R-:W-:Y:S05]  /*4cf0*/  @!P0 NANOSLEEP.SYNCS 0x989680 ;  /* 0x009896800000895d */ /* 0x004fea0003900000 */
[----:B------:R-:W2:Y:S02]  /*4d00*/  @!P0 SYNCS.PHASECHK.TRANS64 P0, [R0+URZ+0x98], R3 ;  /* 0x00009803000085a7 */ /* 0x000ea400080010ff */
[----:B--2-4-:R-:W-:Y:S05]  /*4d10*/  @P0 EXIT ;  /* 0x000000000000094d */ /* 0x014fea0003800000 */
[----:B------:R-:W-:Y:S05]  /*4d20*/  BRA `(.L_x_76) ;  /* 0xfffffffc00e87947 */ /* 0x000fea000383ffff */
.L_x_61:
[----:B------:R-:W-:-:S06]  /*4d30*/  UISETP.GE.AND UP0, UPT, UR8, 0x4, UPT ;  /* 0x000000040800788c */ /* 0x000fcc000bf06270 */
[----:B------:R-:W-:-:S13]  /*4d40*/  PLOP3.LUT P0, PT, PT, PT, UP0, 0x80, 0x8 ;  /* 0x000000000008781c */ /* 0x000fda0003f0f008 */
[----:B------:R-:W-:Y:S05]  /*4d50*/  @!P0 EXIT ;  /* 0x000000000000894d */ /* 0x000fea0003800000 */
[----:B------:R-:W-:Y:S01]  /*4d60*/  BAR.SYNC.DEFER_BLOCKING 0x6, 0xa0 ;  /* 0x0182800000007b1d */ /* 0x000fe20000010000 */
[C---:B------:R-:W-:Y:S01]  /*4d70*/  IMAD.SHL.U32 R4, R103.reuse, 0x4, RZ ;  /* 0x0000000467047824 */ /* 0x040fe200078e00ff */
[C---:B------:R-:W-:Y:S01]  /*4d80*/  R2P PR, R103.reuse, 0x18 ;  /* 0x0000001867007804 */ /* 0x040fe20000000000 */
[C---:B------:R-:W-:Y:S02]  /*4d90*/  IMAD.SHL.U32 R97, R103.reuse, 0x80, RZ ;  /* 0x0000008067617824 */ /* 0x040fe400078e00ff */
[----:B------:R-:W-:Y:S01]  /*4da0*/  HFMA2 R102, -RZ, RZ, 0, 9.5367431640625e-06 ;  /* 0x000000a0ff667431 */ /* 0x000fe200000001ff */
[----:B------:R-:W-:Y:S01]  /*4db0*/  SHF.L.U32 R45, R103, 0x10, RZ ;  /* 0x00000010672d7819 */ /* 0x000fe200000006ff */
[----:B------:R-:W-:Y:S01]  /*4dc0*/  UMOV UR48, 0x400 ;  /* 0x0000040000307882 */ /* 0x000fe20000000000 */
[----:B------:R-:W1:Y:S01]  /*4dd0*/  LDC R93, c[0x0][0x370] ;  /* 0x0000dc00ff5d7b82 */ /* 0x000e620000000800 */
[----:B------:R-:W-:Y:S01]  /*4de0*/  ULEA UR48, UR37, UR48, 0x18 ;  /* 0x0000003025307291 */ /* 0x000fe2000f8ec0ff */
[----:B------:R-:W-:Y:S01]  /*4df0*/  LOP3.LUT R97, R97, 0x307c, R4, 0xc8, !PT ;  /* 0x0000307c61617812 */ /* 0x000fe200078ec804 */
[----:B------:R-:W-:Y:S01]  /*4e00*/  HFMA2 R107, -RZ, RZ, 0, 0 ;  /* 0x00000000ff6b7431 */ /* 0x000fe200000001ff */
[----:B------:R-:W-:Y:S01]  /*4e10*/  LOP3.LUT R45, R45, 0x600000, RZ, 0xc0, !PT ;  /* 0x006000002d2d7812 */ /* 0x000fe200078ec0ff */
[----:B------:R-:W-:Y:S01]  /*4e20*/  UIADD3 UR4, UPT, UPT, UR48, 0x200, URZ ;  /* 0x0000020030047890 */ /* 0x000fe2000fffe0ff */
[----:B------:R-:W-:Y:S01]  /*4e30*/  LOP3.LUT R103, R103, 0x60, RZ, 0xc0, !PT ;  /* 0x0000006067677812 */ /* 0x000fe200078ec0ff */
[----:B------:R-:W-:Y:S01]  /*4e40*/  VIADD R91, R97, UR48 ;  /* 0x00000030615b7c36 */ /* 0x000fe20008000000 */
[----:B------:R-:W2:Y:S01]  /*4e50*/  LDC R42, c[0x0][0xd0c] ;  /* 0x00034300ff2a7b82 */ /* 0x000ea20000000800 */
[----:B------:R-:W-:Y:S01]  /*4e60*/  IMAD.MOV.U32 R101, RZ, RZ, 0x1 ;  /* 0x00000001ff657424 */ /* 0x000fe200078e00ff */
[----:B------:R-:W-:Y:S01]  /*4e70*/  MOV R44, RZ ;  /* 0x000000ff002c7202 */ /* 0x000fe20000000f00 */
[C---:B------:R-:W-:Y:S01]  /*4e80*/  VIADD R3, R91.reuse, 0x200 ;  /* 0x000002005b037836 */ /* 0x040fe20000000000 */
[----:B------:R-:W-:Y:S01]  /*4e90*/  IADD3 R95, PT, PT, R91, 0x340, RZ ;  /* 0x000003405b5f7810 */ /* 0x000fe20007ffe0ff */
[----:B------:R-:W-:Y:S01]  /*4ea0*/  IMAD.MOV.U32 R100, RZ, RZ, RZ ;  /* 0x000000ffff647224 */ /* 0x000fe200078e00ff */
[----:B------:R-:W-:Y:S01]  /*4eb0*/  SEL R102, R102, 0x60, !P3 ;  /* 0x0000006066667807 */ /* 0x000fe20005800000 */
[----:B------:R-:W-:Y:S01]  /*4ec0*/  @P4 VIADD R95, R3, 0xc0 ;  /* 0x000000c0035f4836 */ /* 0x000fe20000000000 */
[----:B------:R-:W4:Y:S01]  /*4ed0*/  LDC R90, c[0x0][0xd20] ;  /* 0x00034800ff5a7b82 */ /* 0x000f220000000800 */
[----:B------:R-:W3:Y:S01]  /*4ee0*/  LDS R0, [UR48+0x140] ;  /* 0x00014030ff007984 */ /* 0x000ee20008000800 */
[----:B------:R-:W-:Y:S01]  /*4ef0*/  IMAD.MOV.U32 R99, RZ, RZ, RZ ;  /* 0x000000ffff637224 */ /* 0x000fe200078e00ff */
[----:B------:R-:W-:Y:S01]  /*4f00*/  MOV R96, UR4 ;  /* 0x0000000400607c02 */ /* 0x000fe20008000f00 */
[----:B------:R-:W1:Y:S04]  /*4f10*/  LDCU.64 UR52, c[0x0][0x348] ;  /* 0x00006900ff3477ac */ /* 0x000e680008000a00 */
[----:B------:R-:W1:Y:S01]  /*4f20*/  LDC R40, c[0x0][0xd30] ;  /* 0x00034c00ff287b82 */ /* 0x000e620000000800 */
[----:B------:R-:W1:Y:S01]  /*4f30*/  LDCU.64 UR44, c[0x0][0xa88] ;  /* 0x00015100ff2c77ac */ /* 0x000e620008000a00 */
[----:B------:R-:W1:Y:S06]  /*4f40*/  LDCU.64 UR46, c[0x0][0xa90] ;  /* 0x00015200ff2e77ac */ /* 0x000e6c0008000a00 */
[----:B------:R-:W1:Y:S01]  /*4f50*/  LDC.64 R86, c[0x0][0xd10] ;  /* 0x00034400ff567b82 */ /* 0x000e620000000a00 */
[----:B------:R-:W-:Y:S01]  /*4f60*/  UMOV UR49, URZ ;  /* 0x000000ff00317c82 */ /* 0x000fe20008000000 */
[----:B------:R-:W-:-:S06]  /*4f70*/  UMOV UR51, URZ ;  /* 0x000000ff00337c82 */ /* 0x000fcc0008000000 */
[----:B------:R-:W1:Y:S08]  /*4f80*/  LDC.64 R38, c[0x0][0xd18] ;  /* 0x00034600ff267b82 */ /* 0x000e700000000a00 */
[----:B------:R-:W1:Y:S08]  /*4f90*/  LDC.64 R36, c[0x0][0xd28] ;  /* 0x00034a00ff247b82 */ /* 0x000e700000000a00 */
[----:B------:R-:W1:Y:S01]  /*4fa0*/  LDC.64 R84, c[0x0][0xab0] ;  /* 0x0002ac00ff547b82 */ /* 0x000e620000000a00 */
[----:B---3--:R-:W-:-:S07]  /*4fb0*/  IMAD.IADD R45, R0, 0x1, R45 ;  /* 0x00000001002d7824 */ /* 0x008fce00078e022d */
[----:B------:R-:W3:Y:S08]  /*4fc0*/  LDC.64 R82, c[0x0][0xaa8] ;  /* 0x0002aa00ff527b82 */ /* 0x000ef00000000a00 */
[----:B--2-4-:R-:W1:Y:S02]  /*4fd0*/  LDC R92, c[0x0][0x374] ;  /* 0x0000dd00ff5c7b82 */ /* 0x014e640000000800 */
.L_x_120:
[----:B------:R-:W-:Y:S02]  /*4fe0*/  LEA R0, R107, UR48, 0x3 ;  /* 0x000000306b007c11 */ /* 0x000fe4000f8e18ff */
[----:B------:R-:W-:Y:S02]  /*4ff0*/  SHF.L.U32 R3, R99, 0x1f, RZ ;  /* 0x0000001f63037819 */ /* 0x000fe400000006ff */
[----:B------:R-:W-:Y:S02]  /*5000*/  LEA R16, R107, UR48, 0x4 ;  /* 0x000000306b107c11 */ /* 0x000fe4000f8e20ff */
[----:B------:R-:W2:Y:S02]  /*5010*/  SYNCS.PHASECHK.TRANS64.TRYWAIT P0, [R0+URZ+0xb0], R3 ;  /* 0x0000b003000075a7 */ /* 0x000ea400080011ff */
[----:B--23--:R-:W-:Y:S05]  /*5020*/  @!P0 BRA `(.L_x_77) ;  /* 0x0000005000188947 */ /* 0x00cfea0003800000 */
.L_x_167:
[----:B------:R-:W4:Y:S01]  /*5030*/  LDC.64 R14, c[0x0][0xd10] ;  /* 0x00034400ff0e7b82 */ /* 0x000f220000000a00 */
[----:B------:R-:W3:Y:S01]  /*5040*/  LDS.128 R16, [R16+0x120] ;  /* 0x0001200010107984 */ /* 0x000ee20000000c00 */
[----:B-1----:R-:W-:Y:S01]  /*5050*/  ISETP.NE.AND P1, PT, R40, 0x1, PT ;  /* 0x000000012800780c */ /* 0x002fe20003f25270 */
[----:B--2---:R-:W-:Y:S01]  /*5060*/  VIADD R0, R0, 0xc0 ;  /* 0x000000c000007836 */ /* 0x004fe20000000000 */
[----:B------:R-:W-:Y:S04]  /*5070*/  ISETP.GE.AND P0, PT, R2, 0x1, PT ;  /* 0x000000010200780c */ /* 0x000fe80003f06270 */
[----:B------:R-:W1:Y:S01]  /*5080*/  LDC.64 R12, c[0x0][0xd18] ;  /* 0x00034600ff0c7b82 */ /* 0x000e620000000a00 */
[----:B------:R-:W-:Y:S01]  /*5090*/  PRMT R0, RZ, 0x654, R0 ;  /* 0x00000654ff007816 */ /* 0x000fe20000000000 */
[----:B------:R-:W-:Y:S01]  /*50a0*/  @!PT LDS RZ, [RZ] ;  /* 0x00000000fffff984 */ /* 0x000fe20000000800 */
[----:B------:R-:W-:Y:S01]  /*50b0*/  @!PT LDS RZ, [RZ] ;  /* 0x00000000fffff984 */ /* 0x000fe20000000800 */
[----:B------:R-:W-:Y:S01]  /*50c0*/  @!PT LDS RZ, [RZ] ;  /* 0x00000000fffff984 */ /* 0x000fe20000000800 */
[----:B------:R-:W-:Y:S01]  /*50d0*/  @!PT LDS RZ, [RZ] ;  /* 0x00000000fffff984 */ /* 0x000fe20000000800 */
[----:B------:R2:W-:Y:S06]  /*50e0*/  MEMBAR.ALL.CTA ;  /* 0x0000000000007992 */ /* 0x0005ec0000008000 */
[----:B--2---:R-:W2:Y:S01]  /*50f0*/  FENCE.VIEW.ASYNC.S ;  /* 0x00000000000073c6 */ /* 0x004ea20000000000 */
[----:B------:R-:W1:Y:S08]  /*5100*/  @!P1 LDC R11, c[0x0][0xd20] ;  /* 0x00034800ff0b9b82 */ /* 0x000e700000000800 */
[----:B------:R-:W1:Y:S01]  /*5110*/  @!P1 LDC R10, c[0x0][0xd0c] ;  /* 0x00034300ff0a9b82 */ /* 0x000e620000000800 */
[----:B--2---:R2:W-:Y:S01]  /*5120*/  SYNCS.ARRIVE.TRANS64.RED.A1T0 RZ, [R0+URZ], RZ ;  /* 0x000000ff00ff79a7 */ /* 0x0045e200081004ff */
[----:B---3--:R-:W-:Y:S04]  /*5130*/  LOP3.LUT P4, RZ, R18, 0x1, RZ, 0xc0, !PT ;  /* 0x0000000112ff7812 */ /* 0x008fe8000788c0ff */
[----:B------:R-:W-:Y:S09]  /*5140*/  P2R R104, PR, RZ, 0x10 ;  /* 0x00000010ff687803 */ /* 0x000ff20000000000 */
[----:B------:R-:W-:Y:S02]  /*5150*/  @P4 MOV R43, R16 ;  /* 0x00000010002b4202 */ /* 0x000fe40000000f00 */
[----:B------:R-:W-:Y:S01]  /*5160*/  @P4 LOP3.LUT R41, R17, 0xffff, RZ, 0xc0, !PT ;  /* 0x0000ffff11294812 */ /* 0x000fe200078ec0ff */
[----:B--2-4-:R-:W-:Y:S06]  /*5170*/  @!P0 BRA `(.L_x_78) ;  /* 0x0000000000a48947 */ /* 0x014fec0003800000 */
[----:B------:R-:W-:Y:S01]  /*5180*/  IMAD.HI.U32 R21, R92, R39, RZ ;  /* 0x000000275c157227 */ /* 0x000fe200078e00ff */
[----:B------:R-:W-:Y:S02]  /*5190*/  ISETP.NE.AND P0, PT, R38, 0x1, PT ;  /* 0x000000012600780c */ /* 0x000fe40003f05270 */
[----:B------:R-:W-:Y:S01]  /*51a0*/  ISETP.NE.AND P2, PT, R2, 0x1, PT ;  /* 0x000000010200780c */ /* 0x000fe20003f45270 */
[----:B------:R-:W-:Y:S01]  /*51b0*/  IMAD.HI.U32 R20, R93, R86, RZ ;  /* 0x000000565d147227 */ /* 0x000fe200078e00ff */
[----:B------:R-:W-:Y:S02]  /*51c0*/  SHF.R.U32.HI R21, RZ, R90, R21 ;  /* 0x0000005aff157219 */ /* 0x000fe40000011615 */
[----:B------:R-:W-:Y:S01]  /*51d0*/  ISETP.NE.AND P3, PT, R42, 0x1, PT ;  /* 0x000000012a00780c */ /* 0x000fe20003f65270 */
[----:B------:R-:W-:Y:S01]  /*51e0*/  IMAD.HI.U32 R26, R43, R86, RZ ;  /* 0x000000562b1a7227 */ /* 0x000fe200078e00ff */
[----:B------:R-:W-:Y:S02]  /*51f0*/  SHF.R.U32.HI R20, RZ, R87, R20 ;  /* 0x00000057ff147219 */ /* 0x000fe40000011614 */
[----:B------:R-:W-:Y:S01]  /*5200*/  SEL R3, R92, R21, !P0 ;  /* 0x000000155c037207 */ /* 0x000fe20004000000 */
[----:B------:R-:W-:Y:S01]  /*5210*/  IMAD.HI.U32 R21, R41, R39, RZ ;  /* 0x0000002729157227 */ /* 0x000fe200078e00ff */
[----:B------:R-:W-:Y:S02]  /*5220*/  SEL R7, R93, R20, !P3 ;  /* 0x000000145d077207 */ /* 0x000fe40005800000 */
[----:B------:R-:W-:Y:S01]  /*5230*/  SHF.R.U32.HI R26, RZ, R87, R26 ;  /* 0x00000057ff1a7219 */ /* 0x000fe2000001161a */
[-C--:B------:R-:W-:Y:S04]  /*5240*/  IMAD.HI.U32 R20, R3, R36.reuse, RZ ;  /* 0x0000002403147227 */ /* 0x080fe800078e00ff */
[----:B------:R-:W-:Y:S01]  /*5250*/  IMAD.HI.U32 R22, R7, R36, RZ ;  /* 0x0000002407167227 */ /* 0x000fe200078e00ff */
[-C--:B------:R-:W-:Y:S02]  /*5260*/  @P2 SHF.R.U32.HI R3, RZ, R37.reuse, R20 ;  /* 0x00000025ff032219 */ /* 0x080fe40000011614 */
[----:B------:R-:W-:Y:S02]  /*5270*/  SHF.R.U32.HI R20, RZ, R90, R21 ;  /* 0x0000005aff147219 */ /* 0x000fe40000011615 */
[----:B------:R-:W-:Y:S01]  /*5280*/  @P2 SHF.R.U32.HI R7, RZ, R37, R22 ;  /* 0x00000025ff072219 */ /* 0x000fe20000011616 */
[C---:B------:R-:W-:Y:S01]  /*5290*/  IMAD R4, R2.reuse, R3, RZ ;  /* 0x0000000302047224 */ /* 0x040fe200078e02ff */
[----:B------:R-:W-:Y:S02]  /*52a0*/  SEL R5, R41, R20, !P0 ;  /* 0x0000001429057207 */ /* 0x000fe40004000000 */
[----:B------:R-:W-:Y:S01]  /*52b0*/  SEL R3, R43, R26, !P3 ;  /* 0x0000001a2b037207 */ /* 0x000fe20005800000 */
[----:B------:R-:W-:Y:S01]  /*52c0*/  IMAD R6, R2, R7, RZ ;  /* 0x0000000702067224 */ /* 0x000fe200078e02ff */
[C---:B------:R-:W-:Y:S01]  /*52d0*/  ISETP.GE.AND P0, PT, R5.reuse, R4, PT ;  /* 0x000000040500720c */ /* 0x040fe20003f06270 */
[----:B------:R-:W-:Y:S03]  /*52e0*/  IMAD.HI.U32 R8, R5, R36, RZ ;  /* 0x0000002405087227 */ /* 0x000fe600078e00ff */
[----:B------:R-:W-:Y:S01]  /*52f0*/  ISETP.GE.OR P0, PT, R3, R6, P0 ;  /* 0x000000060300720c */ /* 0x000fe20000706670 */
[----:B------:R-:W-:Y:S01]  /*5300*/  IMAD.MOV R6, RZ, RZ, -R3 ;  /* 0x000000ffff067224 */ /* 0x000fe200078e0a03 */
[-C--:B------:R-:W-:Y:S03]  /*5310*/  SHF.R.U32.HI R8, RZ, R37.reuse, R8 ;  /* 0x00000025ff087219 */ /* 0x080fe60000011608 */
[----:B------:R-:W-:Y:S01]  /*5320*/  IMAD R43, R42, R6, R43 ;  /* 0x000000062a2b7224 */ /* 0x000fe200078e022b */
[----:B------:R-:W-:Y:S05]  /*5330*/  SEL R9, R5, R8, !P2 ;  /* 0x0000000805097207 */ /* 0x000fea0005000000 */
[----:B------:R-:W-:Y:S02]  /*5340*/  IMAD.MOV R8, RZ, RZ, -R9 ;  /* 0x000000ffff087224 */ /* 0x000fe400078e0a09 */
[C---:B------:R-:W-:Y:S04]  /*5350*/  @!P0 IMAD.HI.U32 R4, R3.reuse, R36, RZ ;  /* 0x0000002403048227 */ /* 0x040fe800078e00ff */
[----:B------:R-:W-:Y:S01]  /*5360*/  IMAD R8, R2, R8, R5 ;  /* 0x0000000802087224 */ /* 0x000fe200078e0205 */
[----:B------:R-:W-:Y:S04]  /*5370*/  @!P0 SHF.R.U32.HI R4, RZ, R37, R4 ;  /* 0x00000025ff048219 */ /* 0x000fe80000011604 */
[----:B------:R-:W-:Y:S02]  /*5380*/  @!P0 SEL R0, R3, R4, !P2 ;  /* 0x0000000403008207 */ /* 0x000fe40005000000 */
[----:B------:R-:W-:Y:S02]  /*5390*/  IADD3 R4, PT, PT, -R5, RZ, RZ ;  /* 0x000000ff05047210 */ /* 0x000fe40007ffe1ff */
[----:B------:R-:W-:Y:S01]  /*53a0*/  @!P0 IADD3 R9, PT, PT, R9, -R0, RZ ;  /* 0x8000000009098210 */ /* 0x000fe20007ffe0ff */
[----:B------:R-:W-:Y:S02]  /*53b0*/  @!P0 IMAD R0, R7, R8, R0 ;  /* 0x0000000807008224 */ /* 0x000fe400078e0200 */
[----:B------:R-:W-:Y:S02]  /*53c0*/  IMAD R41, R38, R4, R41 ;  /* 0x0000000426297224 */ /* 0x000fe400078e0229 */
[----:B------:R-:W-:Y:S02]  /*53d0*/  @!P0 IMAD R5, R9, R2, R3 ;  /* 0x0000000209058224 */ /* 0x000fe400078e0203 */
[----:B------:R-:W-:Y:S04]  /*53e0*/  @!P0 IMAD.MOV.U32 R3, RZ, RZ, R0 ;  /* 0x000000ffff038224 */ /* 0x000fe800078e0000 */
[----:B------:R-:W-:Y:S02]  /*53f0*/  IMAD R43, R3, R42, R43 ;  /* 0x0000002a032b7224 */ /* 0x000fe400078e022b */
[----:B------:R-:W-:Y:S07]  /*5400*/  IMAD R41, R5, R38, R41 ;  /* 0x0000002605297224 */ /* 0x000fee00078e0229 */
.L_x_78:
[----:B-1----:R-:W-:Y:S01]  /*5410*/  @!P1 ISETP.NE.AND P0, PT, R12, 0x1, PT ;  /* 0x000000010c00980c */ /* 0x002fe20003f05270 */
[----:B------:R-:W-:Y:S01]  /*5420*/  @!P1 IMAD.HI.U32 R4, R41, R13, RZ ;  /* 0x0000000d29049227 */ /* 0x000fe200078e00ff */
[----:B------:R-:W-:Y:S01]  /*5430*/  R2UR UR42, R24 ;  /* 0x00000000182a72ca */ /* 0x000fe200000e0000 */
[----:B------:R-:W-:Y:S01]  /*5440*/  USHF.L.U32 UR41, UR11, 0x7, URZ ;  /* 0x000000070b297899 */ /* 0x000fe200080006ff */
[----:B------:R-:W-:Y:S01]  /*5450*/  @!P1 ISETP.NE.AND P2, PT, R10, 0x1, PT ;  /* 0x000000010a00980c */ /* 0x000fe20003f45270 */
[----:B------:R-:W-:Y:S01]  /*5460*/  @!P1 IMAD.HI.U32 R0, R43, R14, RZ ;  /* 0x0000000e2b009227 */ /* 0x000fe200078e00ff */
[----:B------:R-:W-:Y:S01]  /*5470*/  @!P1 SHF.R.U32.HI R4, RZ, R11, R4 ;  /* 0x0000000bff049219 */ /* 0x000fe20000011604 */
[----:B------:R-:W-:Y:S01]  /*5480*/  BSSY.RECONVERGENT B6, `(.L_x_79) ;  /* 0x000002c000067945 */ /* 0x000fe20003800200 */
[----:B------:R-:W-:Y:S01]  /*5490*/  @P4 SHF.R.U32.HI R98, RZ, 0x10, R17 ;  /* 0x00000010ff624819 */ /* 0x000fe20000011611 */
[----:B------:R-:W-:Y:S01]  /*54a0*/  VIADD R107, R107, 0x1 ;  /* 0x000000016b6b7836 */ /* 0x000fe20000000000 */
[----:B------:R-:W-:Y:S02]  /*54b0*/  @!P1 SEL R3, R41, R4, !P0 ;  /* 0x0000000429039207 */ /* 0x000fe40004000000 */
[----:B------:R-:W-:Y:S02]  /*54c0*/  @!P1 SHF.R.U32.HI R0, RZ, R15, R0 ;  /* 0x0000000fff009219 */ /* 0x000fe40000011600 */
[----:B------:R-:W-:Y:S01]  /*54d0*/  LOP3.LUT P0, RZ, R96, 0x1f0, RZ, 0xc0, !PT ;  /* 0x000001f060ff7812 */ /* 0x000fe2000780c0ff */
[----:B------:R-:W-:Y:S01]  /*54e0*/  USHF.L.U32 UR42, UR42, 0x7, URZ ;  /* 0x000000072a2a7899 */ /* 0x000fe200080006ff */
[----:B------:R-:W-:Y:S05]  /*54f0*/  @!P1 SEL R4, R43, R0, !P2 ;  /* 0x000000002b049207 */ /* 0x000fea0005000000 */
[----:B------:R-:W-:Y:S02]  /*5500*/  @!P1 IMAD.IADD R0, R3, 0x1, -R4 ;  /* 0x0000000103009824 */ /* 0x000fe400078e0a04 */
[----:B------:R-:W-:Y:S02]  /*5510*/  @!P1 IMAD.IADD R3, R4, 0x1, -R3 ;  /* 0x0000000104039824 */ /* 0x000fe400078e0a03 */
[----:B------:R-:W-:Y:S02]  /*5520*/  @!P1 IMAD R43, R0, R10, R43 ;  /* 0x0000000a002b9224 */ /* 0x000fe400078e022b */
[----:B------:R-:W-:Y:S01]  /*5530*/  @!P1 IMAD R41, R3, R12, R41 ;  /* 0x0000000c03299224 */ /* 0x000fe200078e0229 */
[----:B------:R-:W-:Y:S06]  /*5540*/  @!P0 BRA `(.L_x_80) ;  /* 0x00000000007c8947 */ /* 0x000fec0003800000 */
[----:B------:R-:W1:Y:S01]  /*5550*/  LDCU.64 UR8, c[0x4][0x80] ;  /* 0x01001000ff0877ac */ /* 0x000e620008000a00 */
[----:B------:R-:W-:Y:S01]  /*5560*/  MOV R16, 0x0 ;  /* 0x0000000000107802 */ /* 0x000fe20000000f00 */
[----:B------:R-:W-:Y:S02]  /*5570*/  HFMA2 R12, -RZ, RZ, 0, 5.9604644775390625e-08 ;  /* 0x00000001ff0c7431 */ /* 0x000fe400000001ff */
[----:B------:R-:W-:Y:S01]  /*5580*/  IMAD.MOV.U32 R8, RZ, RZ, 0x70 ;  /* 0x00000070ff087424 */ /* 0x000fe200078e00ff */
[----:B------:R2:W3:Y:S01]  /*5590*/  LDC.64 R14, c[0x4][R16] ;  /* 0x01000000100e7b82 */ /* 0x0004e20000000a00 */
[----:B------:R-:W4:Y:S01]  /*55a0*/  LDCU.64 UR6, c[0x4][0x88] ;  /* 0x01001100ff0677ac */ /* 0x000f220008000a00 */
[----:B------:R-:W-:Y:S01]  /*55b0*/  IMAD.MOV.U32 R13, RZ, RZ, RZ ;  /* 0x000000ffff0d7224 */ /* 0x000fe200078e00ff */
[----:B------:R-:W2:Y:S01]  /*55c0*/  LDCU.64 UR4, c[0x4][0x8] ;  /* 0x01000100ff0477ac */ /* 0x000ea20008000a00 */
[----:B-1----:R-:W-:Y:S01]  /*55d0*/  MOV R5, UR9 ;  /* 0x0000000900057c02 */ /* 0x002fe20008000f00 */
[----:B------:R-:W-:Y:S01]  /*55e0*/  IMAD.U32 R4, RZ, RZ, UR8 ;  /* 0x00000008ff047e24 */ /* 0x000fe2000f8e00ff */
[----:B----4-:R-:W-:Y:S01]  /*55f0*/  MOV R7, UR7 ;  /* 0x0000000700077c02 */ /* 0x010fe20008000f00 */
[----:B------:R-:W-:Y:S01]  /*5600*/  IMAD.U32 R6, RZ, RZ, UR6 ;  /* 0x00000006ff067e24 */ /* 0x000fe2000f8e00ff */
[----:B--2---:R-:W-:Y:S01]  /*5610*/  MOV R11, UR5 ;  /* 0x00000005000b7c02 */ /* 0x004fe20008000f00 */
[----:B------:R-:W-:Y:S02]  /*5620*/  IMAD.U32 R10, RZ, RZ, UR4 ;  /* 0x00000004ff0a7e24 */ /* 0x000fe4000f8e00ff */
[----:B------:R-:W-:Y:S07]  /*5630*/  LEPC R20, `(.L_x_81) ;  /* 0x000000001014794e */ /* 0x000fee0000000000 */
[----:B---3-5:R-:W-:Y:S05]  /*5640*/  CALL.ABS.NOINC R14 ;  /* 0x000000000e007343 */ /* 0x028fea0003c00000 */
.L_x_81:
[----:B------:R-:W1:Y:S01]  /*5650*/  LDCU.64 UR8, c[0x4][0x80] ;  /* 0x01001000ff0877ac */ /* 0x000e620008000a00 */
[----:B------:R-:W2:Y:S01]  /*5660*/  LDC.64 R16, c[0x4][R16] ;  /* 0x0100000010107b82 */ /* 0x000ea20000000a00 */
[----:B------:R-:W-:Y:S02]  /*5670*/  HFMA2 R12, -RZ, RZ, 0, 5.9604644775390625e-08 ;  /* 0x00000001ff0c7431 */ /* 0x000fe400000001ff */
[----:B------:R-:W-:Y:S02]  /*5680*/  IMAD.MOV.U32 R8, RZ, RZ, 0x70 ;  /* 0x00000070ff087424 */ /* 0x000fe400078e00ff */
[----:B------:R-:W-:Y:S01]  /*5690*/  IMAD.MOV.U32 R13, RZ, RZ, RZ ;  /* 0x000000ffff0d7224 */ /* 0x000fe200078e00ff */
[----:B------:R-:W3:Y:S01]  /*56a0*/  LDCU.64 UR6, c[0x4][0x88] ;  /* 0x01001100ff0677ac */ /* 0x000ee20008000a00 */
[----:B------:R-:W4:Y:S01]  /*56b0*/  LDCU.64 UR4, c[0x4][0x8] ;  /* 0x01000100ff0477ac */ /* 0x000f220008000a00 */
[----:B-1----:R-:W-:Y:S02]  /*56c0*/  MOV R4, UR8 ;  /* 0x0000000800047c02 */ /* 0x002fe40008000f00 */
[----:B------:R-:W-:Y:S02]  /*56d0*/  MOV R5, UR9 ;  /* 0x0000000900057c02 */ /* 0x000fe40008000f00 */
[----:B---3--:R-:W-:Y:S01]  /*56e0*/  MOV R7, UR7 ;  /* 0x0000000700077c02 */ /* 0x008fe20008000f00 */
[----:B------:R-:W-:Y:S01]  /*56f0*/  IMAD.U32 R6, RZ, RZ, UR6 ;  /* 0x00000006ff067e24 */ /* 0x000fe2000f8e00ff */
[----:B----4-:R-:W-:Y:S01]  /*5700*/  MOV R11, UR5 ;  /* 0x00000005000b7c02 */ /* 0x010fe20008000f00 */
[----:B------:R-:W-:Y:S02]  /*5710*/  IMAD.U32 R10, RZ, RZ, UR4 ;  /* 0x00000004ff0a7e24 */ /* 0x000fe4000f8e00ff */
[----:B------:R-:W-:Y:S07]  /*5720*/  LEPC R20, `(.L_x_80) ;  /* 0x000000001014794e */ /* 0x000fee0000000000 */
[----:B--2---:R-:W-:Y:S05]  /*5730*/  CALL.ABS.NOINC R16 ;  /* 0x0000000010007343 */ /* 0x004fea0003c00000 */
.L_x_80:
[----:B------:R-:W-:Y:S05]  /*5740*/  BSYNC.RECONVERGENT B6 ;  /* 0x0000000000067941 */ /* 0x000fea0003800200 */
.L_x_79:
[----:B------:R-:W-:Y:S01]  /*5750*/  ISETP.NE.U32.AND P4, PT, R84, RZ, PT ;  /* 0x000000ff5400720c */ /* 0x000fe20003f85070 */
[----:B------:R-:W-:Y:S01]  /*5760*/  UISETP.NE.AND UP2, UPT, UR50, URZ, UPT ;  /* 0x000000ff3200728c */ /* 0x000fe2000bf45270 */
[----:B------:R-:W-:Y:S01]  /*5770*/  ISETP.NE.U32.AND P2, PT, RZ, UR44, PT ;  /* 0x0000002cff007c0c */ /* 0x000fe2000bf45070 */
[----:B------:R-:W-:Y:S01]  /*5780*/  UISETP.NE.U32.AND UP1, UPT, UR46, URZ, UPT ;  /* 0x000000ff2e00728c */ /* 0x000fe2000bf25070 */
[----:B------:R-:W-:Y:S01]  /*5790*/  ISETP.NE.AND.EX P4, PT, R85, RZ, PT, P4 ;  /* 0x000000ff5500720c */ /* 0x000fe20003f85340 */
[----:B------:R-:W-:Y:S01]  /*57a0*/  UPLOP3.LUT UP0, UPT, UPT, UPT, UPT, 0x40, 0x4 ;  /* 0x000000000004789c */ /* 0x000fe20003f0e870 */
[----:B------:R-:W-:Y:S01]  /*57b0*/  ISETP.NE.AND.EX P2, PT, RZ, UR45, PT, P2 ;  /* 0x0000002dff007c0c */ /* 0x000fe2000bf45320 */
[----:B------:R-:W-:Y:S01]  /*57c0*/  UISETP.NE.AND.EX UP1, UPT, UR47, URZ, UPT, UP1 ;  /* 0x000000ff2f00728c */ /* 0x000fe2000bf25310 */
[----:B------:R-:W-:Y:S04]  /*57d0*/  PLOP3.LUT P1, PT, PT, PT, UP2, 0x80, 0x8 ;  /* 0x000000000008781c */ /* 0x000fe80003f2f028 */
[----:B------:R-:W-:Y:S06]  /*57e0*/  @UP2 UPLOP3.LUT UP0, UPT, UPT, UPT, UP1, 0x80, 0x8 ;  /* 0x000000000008289c */ /* 0x000fec0003f0f010 */
[----:B------:R-:W-:Y:S01]  /*57f0*/  PLOP3.LUT P0, PT, PT, PT, UP0, 0x80, 0x8 ;  /* 0x000000000008781c */ /* 0x000fe20003f0f008 */
[----:B------:R-:W-:Y:S01]  /*5800*/  @!UPT UIADD3 URZ, UPT, UPT, URZ, URZ, URZ ;  /* 0x000000fffffff290 */ /* 0x000fe2000fffe0ff */
[----:B------:R-:W-:Y:S11]  /*5810*/  BRA.U !UP1, `(.L_x_82) ;  /* 0x0000000109387547 */ /* 0x000ff6000b800000 */
[----:B------:R-:W-:Y:S01]  /*5820*/  UISETP.NE.U32.AND UP0, UPT, UR44, URZ, UPT ;  /* 0x000000ff2c00728c */ /* 0x000fe2000bf05070 */
[----:B------:R-:W-:Y:S02]  /*5830*/  HFMA2 R0, -RZ, RZ, 0, 5.9604644775390625e-08 ;  /* 0x00000001ff007431 */ /* 0x000fe400000001ff */
[----:B------:R-:W-:Y:S01]  /*5840*/  IMAD.MOV.U32 R89, RZ, RZ, 0x1 ;  /* 0x00000001ff597424 */ /* 0x000fe200078e00ff */
[----:B------:R-:W-:Y:S06]  /*5850*/  UISETP.NE.AND.EX UP0, UPT, UR45, URZ, UPT, UP0 ;  /* 0x000000ff2d00728c */ /* 0x000fec000bf05300 */
[----:B------:R-:W-:Y:S05]  /*5860*/  PLOP3.LUT P3, PT, PT, PT, UP0, 0x80, 0x8 ;  /* 0x000000000008781c */ /* 0x000fea0003f6f008 */
[----:B------:R-:W1:Y:S01]  /*5870*/  @UP0 LDCU.64 UR6, c[0x0][0xa88] ;  /* 0x00015100ff0607ac */ /* 0x000e620008000a00 */
[----:B------:R-:W-:Y:S07]  /*5880*/  @UP0 UIMAD UR4, UR36, UR46, URZ ;  /* 0x0000002e240402a4 */ /* 0x000fee000f8e02ff */
[----:B------:R-:W-:Y:S01]  /*5890*/  @!P3 PRMT R89, R0, 0x7610, R89 ;  /* 0x000076100059b816 */ /* 0x000fe20000000059 */
[----:B-1----:R-:W-:Y:S03]  /*58a0*/  @UP0 UIMAD.WIDE UR6, UR4, 0x4, UR6 ;  /* 0x00000004040608a5 */ /* 0x002fe6000f8e0206 */
[----:B------:R-:W1:Y:S03]  /*58b0*/  @!UP0 LDCU UR4, c[0x0][0xa80] ;  /* 0x00015000ff0487ac */ /* 0x000e660008000800 */
[----:B------:R-:W-:Y:S01]  /*58c0*/  IMAD.U32 R4, RZ, RZ, UR6 ;  /* 0x00000006ff047e24 */ /* 0x000fe2000f8e00ff */
[----:B------:R-:W-:Y:S05]  /*58d0*/  MOV R5, UR7 ;  /* 0x0000000700057c02 */ /* 0x000fea0008000f00 */
[----:B-----5:R2:W5:Y:S02]  /*58e0*/  @P3 LDG.E R49, desc[UR38][R4.64] ;  /* 0x0000002604313981 */ /* 0x020564000c1e1900 */
[----:B-12---:R-:W-:Y:S02]  /*58f0*/  @!P3 IMAD.U32 R49, RZ, RZ, UR4 ;  /* 0x00000004ff31be24 */ /* 0x006fe4000f8e00ff */
.L_x_82:
[----:B------:R-:W-:Y:S05]  /*5900*/  @!P4 BRA `(.L_x_83) ;  /* 0x000000000020c947 */ /* 0x000fea0003800000 */
[----:B------:R-:W-:Y:S04]  /*5910*/  ISETP.NE.U32.AND P3, PT, R82, RZ, PT ;  /* 0x000000ff5200720c */ /* 0x000fe80003f65070 */
[----:B------:R-:W-:Y:S11]  /*5920*/  ISETP.NE.AND.EX P3, PT, R83, RZ, PT, P3 ;  /* 0x000000ff5300720c */ /* 0x000ff60003f65330 */
[----:B------:R-:W-:Y:S02]  /*5930*/  @!UPT UIADD3 URZ, UPT, UPT, URZ, URZ, URZ ;  /* 0x000000fffffff290 */ /* 0x000fe4000fffe0ff */
[----:B------:R-:W1:Y:S01]  /*5940*/  @P3 LDC.64 R4, c[0x0][0xaa8] ;  /* 0x0002aa00ff043b82 */ /* 0x000e620000000a00 */
[----:B------:R-:W-:Y:S04]  /*5950*/  @P3 IMAD R0, R84, UR36, RZ ;  /* 0x0000002454003c24 */ /* 0x000fe8000f8e02ff */
[----:B-1----:R-:W-:Y:S05]  /*5960*/  @P3 IMAD.WIDE R4, R0, 0x4, R4 ;  /* 0x0000000400043825 */ /* 0x002fea00078e0204 */
[----:B-----5:R1:W5:Y:S02]  /*5970*/  @P3 LDG.E R46, desc[UR38][R4.64] ;  /* 0x00000026042e3981 */ /* 0x020364000c1e1900 */
[----:B-1----:R-:W2:Y:S02]  /*5980*/  @!P3 LDC R46, c[0x0][0xaa0] ;  /* 0x0002a800ff2ebb82 */ /* 0x002ea40000000800 */
.L_x_83:
[----:B-----5:R-:W-:Y:S01]  /*5990*/  FSETP.NEU.AND P3, PT, R49, RZ, PT ;  /* 0x000000ff3100720b */ /* 0x020fe20003f6d000 */
[----:B------:R-:W-:Y:S01]  /*59a0*/  BSSY B1, `(.L_x_84) ;  /* 0x0000067000017945 */ /* 0x000fe20003800000 */
[----:B------:R-:W-:Y:S01]  /*59b0*/  SEL R5, RZ, 0xffffffff, P2 ;  /* 0xffffffffff057807 */ /* 0x000fe20001000000 */
[----:B------:R-:W-:Y:S01]  /*59c0*/  IMAD.MOV.U32 R112, RZ, RZ, 0x1 ;  /* 0x00000001ff707424 */ /* 0x000fe200078e00ff */
[----:B------:R-:W-:Y:S01]  /*59d0*/  @P1 LOP3.LUT P2, RZ, R89, 0xff, RZ, 0xc0, !PT ;  /* 0x000000ff59ff1812 */ /* 0x000fe2000784c0ff */
[----:B------:R-:W-:Y:S01]  /*59e0*/  IMAD R47, R44, 0x80, R45 ;  /* 0x000000802c2f7824 */ /* 0x000fe200078e022d */
[----:B------:R-:W-:Y:S01]  /*59f0*/  @P1 SEL R0, RZ, 0xffffffff, P3 ;  /* 0xffffffffff001807 */ /* 0x000fe20001800000 */
[C---:B------:R-:W-:Y:S01]  /*5a00*/  IMAD.IADD R108, R102.reuse, 0x1, R91 ;  /* 0x00000001666c7824 */ /* 0x040fe200078e025b */
[----:B------:R-:W-:Y:S01]  /*5a10*/  LOP3.LUT R101, R101, 0x1, RZ, 0x3c, !PT ;  /* 0x0000000165657812 */ /* 0x000fe200078e3cff */
[----:B------:R-:W-:Y:S01]  /*5a20*/  IMAD.IADD R106, R102, 0x1, R95 ;  /* 0x00000001666a7824 */ /* 0x000fe200078e025f */
[----:B------:R-:W-:Y:S01]  /*5a30*/  @P0 SEL R0, R5, R0, !P2 ;  /* 0x0000000005000207 */ /* 0x000fe20005000000 */
[----:B------:R-:W-:Y:S01]  /*5a40*/  IMAD.MOV.U32 R111, RZ, RZ, RZ ;  /* 0x000000ffff6f7224 */ /* 0x000fe200078e00ff */
[----:B------:R-:W-:Y:S01]  /*5a50*/  LEA R110, R44, UR48, 0x3 ;  /* 0x000000302c6e7c11 */ /* 0x000fe2000f8e18ff */
[----:B------:R-:W-:Y:S01]  /*5a60*/  IMAD.MOV.U32 R80, RZ, RZ, RZ ;  /* 0x000000ffff507224 */ /* 0x000fe200078e00ff */
[----:B------:R-:W-:Y:S02]  /*5a70*/  @P1 LOP3.LUT R0, R0, 0x1, RZ, 0xc0, !PT ;  /* 0x0000000100001812 */ /* 0x000fe400078ec0ff */
[----:B------:R-:W-:Y:S02]  /*5a80*/  CS2R R78, SRZ ;  /* 0x00000000004e7805 */ /* 0x000fe4000001ff00 */
[----:B------:R-:W-:Y:S02]  /*5a90*/  SHF.L.U32 R3, R100, 0x1f, RZ ;  /* 0x0000001f64037819 */ /* 0x000fe400000006ff */
[----:B------:R-:W-:Y:S02]  /*5aa0*/  CS2R R76, SRZ ;  /* 0x00000000004c7805 */ /* 0x000fe4000001ff00 */
[----:B------:R-:W-:Y:S02]  /*5ab0*/  ISETP.NE.U32.OR P5, PT, R0, 0x1, !P1 ;  /* 0x000000010000780c */ /* 0x000fe40004fa5470 */
[----:B------:R-:W-:Y:S02]  /*5ac0*/  CS2R R74, SRZ ;  /* 0x00000000004a7805 */ /* 0x000fe4000001ff00 */
[----:B------:R-:W-:Y:S02]  /*5ad0*/  PLOP3.LUT P2, PT, PT, PT, UP1, 0x80, 0x8 ;  /* 0x000000000008781c */ /* 0x000fe40003f4f018 */
[----:B------:R-:W-:Y:S02]  /*5ae0*/  CS2R R72, SRZ ;  /* 0x0000000000487805 */ /* 0x000fe4000001ff00 */
[----:B------:R-:W-:Y:S02]  /*5af0*/  LOP3.LUT P4, R105, R89, 0xff, RZ, 0xc0, !PT ;  /* 0x000000ff59697812 */ /* 0x000fe4000788c0ff */
[----:B------:R-:W-:Y:S02]  /*5b00*/  CS2R R70, SRZ ;  /* 0x0000000000467805 */ /* 0x000fe4000001ff00 */
[----:B------:R-:W-:Y:S02]  /*5b10*/  SEL R0, RZ, 0xffffffff, P3 ;  /* 0xffffffffff007807 */ /* 0x000fe40001800000 */
[----:B------:R-:W-:Y:S02]  /*5b20*/  CS2R R68, SRZ ;  /* 0x0000000000447805 */ /* 0x000fe4000001ff00 */
[----:B------:R-:W-:Y:S02]  /*5b30*/  P2R R109, PR, RZ, 0x20 ;  /* 0x00000020ff6d7803 */ /* 0x000fe40000000000 */
[----:B------:R-:W-:Y:S02]  /*5b40*/  CS2R R66, SRZ ;  /* 0x0000000000427805 */ /* 0x000fe4000001ff00 */
[----:B------:R-:W-:Y:S02]  /*5b50*/  CS2R R64, SRZ ;  /* 0x0000000000407805 */ /* 0x000fe4000001ff00 */
[----:B------:R-:W-:Y:S02]  /*5b60*/  CS2R R62, SRZ ;  /* 0x00000000003e7805 */ /* 0x000fe4000001ff00 */
[----:B------:R-:W-:Y:S02]  /*5b70*/  CS2R R60, SRZ ;  /* 0x00000000003c7805 */ /* 0x000fe4000001ff00 */
[----:B------:R-:W-:Y:S02]  /*5b80*/  @P5 SHF.L.U32 R4, R101, 0x1f, RZ ;  /* 0x0000001f65045819 */ /* 0x000fe400000006ff */
[----:B------:R-:W-:Y:S02]  /*5b90*/  CS2R R58, SRZ ;  /* 0x00000000003a7805 */ /* 0x000fe4000001ff00 */
[----:B------:R-:W-:Y:S02]  /*5ba0*/  @P2 SEL R0, R5, R0, !P4 ;  /* 0x0000000005002207 */ /* 0x000fe40006000000 */
[----:B------:R-:W-:Y:S01]  /*5bb0*/  CS2R R56, SRZ ;  /* 0x0000000000387805 */ /* 0x000fe2000001ff00 */
[----:B------:R-:W1:Y:S01]  /*5bc0*/  @P5 SYNCS.PHASECHK.TRANS64.TRYWAIT P1, [UR48+0x60], R4 ;  /* 0x00006004ff0055a7 */ /* 0x000e620008021130 */
[----:B------:R-:W-:Y:S02]  /*5bd0*/  CS2R R54, SRZ ;  /* 0x0000000000367805 */ /* 0x000fe4000001ff00 */
[----:B------:R-:W-:Y:S02]  /*5be0*/  LOP3.LUT R0, R0, 0x1, RZ, 0xc0, !PT ;  /* 0x0000000100007812 */ /* 0x000fe400078ec0ff */
[----:B------:R-:W-:Y:S02]  /*5bf0*/  CS2R R52, SRZ ;  /* 0x0000000000347805 */ /* 0x000fe4000001ff00 */
[----:B------:R-:W-:Y:S01]  /*5c00*/  CS2R R50, SRZ ;  /* 0x0000000000327805 */ /* 0x000fe2000001ff00 */
[----:B------:R-:W-:Y:S01]  /*5c10*/  IMAD.MOV.U32 R48, RZ, RZ, RZ ;  /* 0x000000ffff307224 */ /* 0x000fe200078e00ff */
[----:B------:R-:W-:Y:S04]  /*5c20*/  ISETP.NE.U32.AND P2, PT, R0, 0x1, PT ;  /* 0x000000010000780c */ /* 0x000fe80003f45070 */
[----:B------:R-:W-:Y:S01]  /*5c30*/  P2R R113, PR, RZ, 0x4 ;  /* 0x00000004ff717803 */ /* 0x000fe20000000000 */
[----:B------:R3:W4:Y:S01]  /*5c40*/  SYNCS.PHASECHK.TRANS64.TRYWAIT P0, [R110+URZ+0xd0], R3 ;  /* 0x0000d0036e0075a7 */ /* 0x00072200080011ff */
[----:B-1----:R-:W-:Y:S01]  /*5c50*/  @P5 SEL R112, RZ, 0x1, !P1 ;  /* 0x00000001ff705807 */ /* 0x002fe20004800000 */
[----:B---3--:R-:W-:Y:S06]  /*5c60*/  @!P5 BRA `(.L_x_85) ;  /* 0x0000000000e8d947 */ /* 0x008fec0003800000 */
[----:B------:R-:W-:Y:S01]  /*5c70*/  IMAD.MOV.U32 R48, RZ, RZ, RZ ;  /* 0x000000ffff307224 */ /* 0x000fe200078e00ff */
[----:B------:R-:W-:Y:S01]  /*5c80*/  ISETP.NE.AND P1, PT, R112, RZ, PT ;  /* 0x000000ff7000720c */ /* 0x000fe20003f25270 */
[----:B------:R-:W-:Y:S01]  /*5c90*/  BSSY B0, `(.L_x_86) ;  /* 0x0000014000007945 */ /* 0x000fe20003800000 */
[----:B------:R-:W-:Y:S02]  /*5ca0*/  CS2R R50, SRZ ;  /* 0x0000000000327805 */ /* 0x000fe4000001ff00 */
        /* <DEDUP_REMOVED lines=13> */
[----:B------:R-:W-:Y:S01]  /*5d80*/  CS2R R78, SRZ ;  /* 0x00000000004e7805 */ /* 0x000fe2000001ff00 */
[----:B------:R-:W-:Y:S06]  /*5d90*/  @P1 BRA `(.L_x_87) ;  /* 0x00000000000c1947 */ /* 0x000fec0003800000 */
[----:B------:R-:W-:Y:S04]  /*5da0*/  SHF.L.U32 R5, R101, 0x1f, RZ ;  /* 0x0000001f65057819 */ /* 0x000fe800000006ff */
[----:B------:R-:W1:Y:S02]  /*5db0*/  SYNCS.PHASECHK.TRANS64.TRYWAIT P1, [UR48+0x60], R5 ;  /* 0x00006005ff0075a7 */ /* 0x000e640008021130 */
[----:B-1----:R-:W-:Y:S05]  /*5dc0*/  @!P1 BRA `(.L_x_88) ;  /* 0x0000004000c49947 */ /* 0x002fea0003800000 */
.L_x_87:
[----:B------:R-:W-:Y:S05]  /*5dd0*/  BSYNC B0 ;  /* 0x0000000000007941 */ /* 0x000fea0003800000 */
.L_x_86:
[----:B------:R-:W-:Y:S01]  /*5de0*/  ISETP.NE.AND P1, PT, R113, RZ, PT ;  /* 0x000000ff7100720c */ /* 0x000fe20003f25270 */
[----:B------:R-:W-:Y:S11]  /*5df0*/  HFMA2 R111, -RZ, RZ, 0, 5.9604644775390625e-08 ;  /* 0x00000001ff6f7431 */ /* 0x000ff600000001ff */
[----:B------:R-:W-:Y:S01]  /*5e00*/  @!UPT UIADD3 URZ, UPT, UPT, URZ, URZ, URZ ;  /* 0x000000fffffff290 */ /* 0x000fe2000fffe0ff */
[----:B------:R3:W1:Y:S04]  /*5e10*/  @P1 LDS R80, [R106+0xe00] ;  /* 0x000e00006a501984 */ /* 0x0006680000000800 */
[----:B------:R3:W1:Y:S04]  /*5e20*/  @P1 LDS R48, [R97+UR48+0x200] ;  /* 0x0002003061301984 */ /* 0x0006680008000800 */
[----:B------:R3:W1:Y:S04]  /*5e30*/  @P1 LDS R50, [R108+0x200] ;  /* 0x000200006c321984 */ /* 0x0006680000000800 */
[----:B------:R3:W1:Y:S04]  /*5e40*/  @P1 LDS R51, [R95] ;  /* 0x000000005f331984 */ /* 0x0006680000000800 */
[----:B------:R3:W1:Y:S04]  /*5e50*/  @P1 LDS R52, [R106] ;  /* 0x000000006a341984 */ /* 0x0006680000000800 */
[----:B------:R3:W1:Y:S04]  /*5e60*/  @P1 LDS R53, [R97+UR48+0x400] ;  /* 0x0004003061351984 */ /* 0x0006680008000800 */
[----:B------:R3:W1:Y:S04]  /*5e70*/  @P1 LDS R54, [R108+0x400] ;  /* 0x000400006c361984 */ /* 0x0006680000000800 */
[----:B------:R3:W1:Y:S04]  /*5e80*/  @P1 LDS R55, [R95+0x200] ;  /* 0x000200005f371984 */ /* 0x0006680000000800 */
[----:B------:R3:W1:Y:S04]  /*5e90*/  @P1 LDS R56, [R106+0x200] ;  /* 0x000200006a381984 */ /* 0x0006680000000800 */
        /* <DEDUP_REMOVED lines=22> */
[----:B------:R3:W1:Y:S02]  /*6000*/  @P1 LDS R79, [R95+0xe00] ;  /* 0x000e00005f4f1984 */ /* 0x0006640000000800 */
.L_x_85:
[----:B------:R-:W-:Y:S05]  /*6010*/  BSYNC B1 ;  /* 0x0000000000017941 */ /* 0x000fea0003800000 */
.L_x_84:
[----:B-1----:R-:W-:Y:S04]  /*6020*/  SHF.R.U32.HI R5, RZ, 0x15, R47 ;  /* 0x00000015ff057819 */ /* 0x002fe8000001162f */
[----:B------:R-:W-:Y:S01]  /*6030*/  LOP3.LUT P1, RZ, R5, 0x3, R94, 0x48, !PT ;  /* 0x0000000305ff7812 */ /* 0x000fe2000782485e */
[----:B------:R-:W-:Y:S01]  /*6040*/  @!UPT UIADD3 URZ, UPT, UPT, URZ, URZ, URZ ;  /* 0x000000fffffff290 */ /* 0x000fe2000fffe0ff */
[----:B----4-:R-:W-:Y:S11]  /*6050*/  @P0 BRA `(.L_x_89) ;  /* 0x0000000000080947 */ /* 0x010ff60003800000 */
[----:B------:R-:W1:Y:S02]  /*6060*/  SYNCS.PHASECHK.TRANS64.TRYWAIT P0, [R110+URZ+0xd0], R3 ;  /* 0x0000d0036e0075a7 */ /* 0x000e6400080011ff */
[----:B-1----:R-:W-:Y:S05]  /*6070*/  @!P0 BRA `(.L_x_90) ;  /* 0x0000004000308947 */ /* 0x002fea0003800000 */
.L_x_89:
[----:B------:R-:W-:Y:S05]  /*6080*/  @!P1 BRA `(.L_x_91) ;  /* 0x0000000000409947 */ /* 0x000fea0003800000 */
[----:B------:R-:W4:Y:S01]  /*6090*/  LDCU.64 UR8, c[0x4][0x70] ;  /* 0x01000e00ff0877ac */ /* 0x000f220008000a00 */
[----:B------:R-:W-:Y:S01]  /*60a0*/  MOV R15, 0x0 ;  /* 0x00000000000f7802 */ /* 0x000fe20000000f00 */
[----:B------:R-:W-:Y:S02]  /*60b0*/  HFMA2 R12, -RZ, RZ, 0, 5.9604644775390625e-08 ;  /* 0x00000001ff0c7431 */ /* 0x000fe400000001ff */
[----:B------:R-:W-:Y:S02]  /*60c0*/  IMAD.MOV.U32 R8, RZ, RZ, 0x192 ;  /* 0x00000192ff087424 */ /* 0x000fe400078e00ff */
[----:B------:R-:W-:Y:S01]  /*60d0*/  IMAD.MOV.U32 R13, RZ, RZ, RZ ;  /* 0x000000ffff0d7224 */ /* 0x000fe200078e00ff */
[----:B------:R-:W5:Y:S01]  /*60e0*/  LDCU.64 UR6, c[0x4][0x78] ;  /* 0x01000f00ff0677ac */ /* 0x000f620008000a00 */
[----:B------:R-:W1:Y:S01]  /*60f0*/  LDC.64 R14, c[0x4][R15] ;  /* 0x010000000f0e7b82 */ /* 0x000e620000000a00 */
[----:B------:R-:W2:Y:S01]  /*6100*/  LDCU.64 UR4, c[0x4][0x10] ;  /* 0x01000200ff0477ac */ /* 0x000ea20008000a00 */
[----:B----4-:R-:W-:Y:S01]  /*6110*/  MOV R5, UR9 ;  /* 0x0000000900057c02 */ /* 0x010fe20008000f00 */
[----:B------:R-:W-:Y:S01]  /*6120*/  IMAD.U32 R4, RZ, RZ, UR8 ;  /* 0x00000008ff047e24 */ /* 0x000fe2000f8e00ff */
[----:B-----5:R-:W-:Y:S01]  /*6130*/  MOV R7, UR7 ;  /* 0x0000000700077c02 */ /* 0x020fe20008000f00 */
[----:B------:R-:W-:Y:S01]  /*6140*/  IMAD.U32 R6, RZ, RZ, UR6 ;  /* 0x00000006ff067e24 */ /* 0x000fe2000f8e00ff */
[----:B--2---:R-:W-:Y:S01]  /*6150*/  MOV R11, UR5 ;  /* 0x00000005000b7c02 */ /* 0x004fe20008000f00 */
[----:B------:R-:W-:Y:S02]  /*6160*/  IMAD.U32 R10, RZ, RZ, UR4 ;  /* 0x00000004ff0a7e24 */ /* 0x000fe4000f8e00ff */
[----:B------:R-:W-:Y:S07]  /*6170*/  LEPC R20, `(.L_x_91) ;  /* 0x000000001014794e */ /* 0x000fee0000000000 */
[----:B-1-3--:R-:W-:Y:S05]  /*6180*/  CALL.ABS.NOINC R14 ;  /* 0x000000000e007343 */ /* 0x00afea0003c00000 */
.L_x_91:
[----:B------:R-:W-:Y:S05]  /*6190*/  WARPSYNC.ALL ;  /* 0x0000000000007948 */ /* 0x000fea0003800000 */
[----:B------:R-:W-:Y:S01]  /*61a0*/  R2UR UR4, R47 ;  /* 0x000000002f0472ca */ /* 0x000fe200000e0000 */
[----:B------:R-:W-:Y:S01]  /*61b0*/  BSSY.RECONVERGENT B0, `(.L_x_92) ;  /* 0x0000083000007945 */ /* 0x000fe20003800200 */
[----:B------:R-:W-:Y:S11]  /*61c0*/  ISETP.NE.AND P0, PT, R103, RZ, PT ;  /* 0x000000ff6700720c */ /* 0x000ff60003f05270 */
[----:B------:R-:W2:Y:S02]  /*61d0*/  LDTM.x32 R4, tmem[UR4] ;  /* 0x00000004000479ee */ /* 0x000ea400082c0000 */
[C---:B--2---:R-:W-:Y:S01]  /*61e0*/  FMUL R4, R46.reuse, R4 ;  /* 0x000000042e047220 */ /* 0x044fe20000400000 */
[C---:B------:R-:W-:Y:S01]  /*61f0*/  FMUL R5, R46.reuse, R5 ;  /* 0x000000052e057220 */ /* 0x040fe20000400000 */
[C---:B------:R-:W-:Y:S01]  /*6200*/  FMUL R6, R46.reuse, R6 ;  /* 0x000000062e067220 */ /* 0x040fe20000400000 */
[C---:B------:R-:W-:Y:S01]  /*6210*/  FMUL R7, R46.reuse, R7 ;  /* 0x000000072e077220 */ /* 0x040fe20000400000 */
[C---:B------:R-:W-:Y:S01]  /*6220*/  FFMA R4, R49.reuse, R48, R4 ;  /* 0x0000003031047223 */ /* 0x040fe20000000004 */
[C---:B------:R-:W-:Y:S01]  /*6230*/  FFMA R5, R49.reuse, R50, R5 ;  /* 0x0000003231057223 */ /* 0x040fe20000000005 */
[C---:B------:R-:W-:Y:S01]  /*6240*/  FFMA R6, R49.reuse, R51, R6 ;  /* 0x0000003331067223 */ /* 0x040fe20000000006 */
[C---:B------:R-:W-:Y:S01]  /*6250*/  FFMA R7, R49.reuse, R52, R7 ;  /* 0x0000003431077223 */ /* 0x040fe20000000007 */
[C---:B------:R-:W-:Y:S01]  /*6260*/  FMUL R8, R46.reuse, R8 ;  /* 0x000000082e087220 */ /* 0x040fe20000400000 */
[----:B------:R2:W-:Y:S01]  /*6270*/  STS [R97+UR48+0x200], R4 ;  /* 0x0002000461007988 */ /* 0x0005e20008000830 */
[C---:B------:R-:W-:Y:S01]  /*6280*/  FMUL R9, R46.reuse, R9 ;  /* 0x000000092e097220 */ /* 0x040fe20000400000 */
[C---:B------:R-:W-:Y:S01]  /*6290*/  FMUL R10, R46.reuse, R10 ;  /* 0x0000000a2e0a7220 */ /* 0x040fe20000400000 */
[C---:B------:R-:W-:Y:S01]  /*62a0*/  FFMA R8, R49.reuse, R53, R8 ;  /* 0x0000003531087223 */ /* 0x040fe20000000008 */
[----:B------:R2:W-:Y:S01]  /*62b0*/  STS [R108+0x200], R5 ;  /* 0x000200056c007388 */ /* 0x0005e20000000800 */
[C---:B------:R-:W-:Y:S01]  /*62c0*/  FFMA R9, R49.reuse, R54, R9 ;  /* 0x0000003631097223 */ /* 0x040fe20000000009 */
[C---:B------:R-:W-:Y:S01]  /*62d0*/  FFMA R10, R49.reuse, R55, R10 ;  /* 0x00000037310a7223 */ /* 0x040fe2000000000a */
[C---:B------:R-:W-:Y:S01]  /*62e0*/  FMUL R11, R46.reuse, R11 ;  /* 0x0000000b2e0b7220 */ /* 0x040fe20000400000 */
[----:B------:R2:W-:Y:S01]  /*62f0*/  STS [R95], R6 ;  /* 0x000000065f007388 */ /* 0x0005e20000000800 */
[C---:B------:R-:W-:Y:S01]  /*6300*/  FMUL R12, R46.reuse, R12 ;  /* 0x0000000c2e0c7220 */ /* 0x040fe20000400000 */
[C---:B------:R-:W-:Y:S01]  /*6310*/  FMUL R13, R46.reuse, R13 ;  /* 0x0000000d2e0d7220 */ /* 0x040fe20000400000 */
[C---:B------:R-:W-:Y:S01]  /*6320*/  FFMA R11, R49.reuse, R56, R11 ;  /* 0x00000038310b7223 */ /* 0x040fe2000000000b */
[----:B------:R2:W-:Y:S01]  /*6330*/  STS [R106], R7 ;  /* 0x000000076a007388 */ /* 0x0005e20000000800 */
        /* <DEDUP_REMOVED lines=11> */
[----:B------:R2:W-:Y:S01]  /*63f0*/  STS [R95+0x200], R10 ;  /* 0x0002000a5f007388 */ /* 0x0005e20000000800 */
[C---:B------:R-:W-:Y:S01]  /*6400*/  FMUL R18, R46.reuse, R18 ;  /* 0x000000122e127220 */ /* 0x040fe20000400000 */
[C---:B------:R-:W-:Y:S01]  /*6410*/  FMUL R19, R46.reuse, R19 ;  /* 0x000000132e137220 */ /* 0x040fe20000400000 */
[C---:B------:R-:W-:Y:S01]  /*6420*/  FFMA R17, R49.reuse, R62, R17 ;  /* 0x0000003e31117223 */ /* 0x040fe20000000011 */
[----:B------:R2:W-:Y:S01]  /*6430*/  STS [R106+0x200], R11 ;  /* 0x0002000b6a007388 */ /* 0x0005e20000000800 */
        /* <DEDUP_REMOVED lines=42> */
[----:B------:R-:W-:Y:S01]  /*66e0*/  FMUL R35, R46, R35 ;  /* 0x000000232e237220 */ /* 0x000fe20000400000 */
[----:B------:R2:W-:Y:S03]  /*66f0*/  STS [R95+0x800], R22 ;  /* 0x000800165f007388 */ /* 0x0005e60000000800 */
[----:B------:R-:W-:Y:S01]  /*6700*/  FFMA R35, R49, R80, R35 ;  /* 0x0000005031237223 */ /* 0x000fe20000000023 */
[----:B------:R2:W-:Y:S04]  /*6710*/  STS [R106+0x800], R23 ;  /* 0x000800176a007388 */ /* 0x0005e80000000800 */
[----:B------:R2:W-:Y:S04]  /*6720*/  STS [R97+UR48+0xc00], R24 ;  /* 0x000c001861007988 */ /* 0x0005e80008000830 */
[----:B------:R2:W-:Y:S04]  /*6730*/  STS [R108+0xc00], R25 ;  /* 0x000c00196c007388 */ /* 0x0005e80000000800 */
[----:B------:R2:W-:Y:S04]  /*6740*/  STS [R95+0xa00], R26 ;  /* 0x000a001a5f007388 */ /* 0x0005e80000000800 */
        /* <DEDUP_REMOVED lines=8> */
[----:B------:R2:W-:Y:S01]  /*67d0*/  STS [R106+0xe00], R35 ;  /* 0x000e00236a007388 */ /* 0x0005e20000000800 */
[----:B------:R-:W-:Y:S01]  /*67e0*/  @!PT LDS RZ, [RZ] ;  /* 0x00000000fffff984 */ /* 0x000fe20000000800 */
[----:B------:R-:W-:Y:S01]  /*67f0*/  @!PT LDS RZ, [RZ] ;  /* 0x00000000fffff984 */ /* 0x000fe20000000800 */
[----:B------:R-:W-:Y:S01]  /*6800*/  @!PT LDS RZ, [RZ] ;  /* 0x00000000fffff984 */ /* 0x000fe20000000800 */
[----:B------:R-:W-:Y:S01]  /*6810*/  @!PT LDS RZ, [RZ] ;  /* 0x00000000fffff984 */ /* 0x000fe20000000800 */
[----:B------:R4:W-:Y:S06]  /*6820*/  MEMBAR.ALL.CTA ;  /* 0x0000000000007992 */ /* 0x0009ec0000008000 */
[----:B----4-:R-:W4:Y:S02]  /*6830*/  FENCE.VIEW.ASYNC.S ;  /* 0x00000000000073c6 */ /* 0x010f240000000000 */
[----:B----4-:R-:W-:Y:S06]  /*6840*/  BAR.SYNC.DEFER_BLOCKING 0x1, 0x80 ;  /* 0x0042000000007b1d */ /* 0x010fec0000010000 */
[----:B------:R-:W-:Y:S05]  /*6850*/  @P0 BRA `(.L_x_93) ;  /* 0x0000000000600947 */ /* 0x000fea0003800000 */
[----:B------:R-:W-:Y:S02]  /*6860*/  UIADD3 UR4, UPT, UPT, UR48, 0x200, URZ ;  /* 0x0000020030047890 */ /* 0x000fe4000fffe0ff */
[----:B------:R-:W-:Y:S01]  /*6870*/  UIADD3 UR16, UP0, UPT, UR52, 0x880, URZ ;  /* 0x0000088034107890 */ /* 0x000fe2000ff1e0ff */
[----:B------:R-:W-:Y:S01]  /*6880*/  UMOV UR43, UR36 ;  /* 0x00000024002b7c82 */ /* 0x000fe20008000000 */
[----:B------:R-:W-:Y:S02]  /*6890*/  UIADD3 UR13, UPT, UPT, UR41, 0x20, URZ ;  /* 0x00000020290d7890 */ /* 0x000fe4000fffe0ff */
[----:B------:R-:W-:Y:S01]  /*68a0*/  MOV R96, UR4 ;  /* 0x0000000400607c02 */ /* 0x000fe20008000f00 */
[----:B------:R-:W-:Y:S02]  /*68b0*/  UIADD3.X UR17, UPT, UPT, URZ, UR53, URZ, UP0, !UPT ;  /* 0x00000035ff117290 */ /* 0x000fe400087fe4ff */
[----:B------:R-:W-:Y:S01]  /*68c0*/  UIADD3 UR12, UPT, UPT, UR48, 0x1200, URZ ;  /* 0x00001200300c7890 */ /* 0x000fe2000fffe0ff */
[----:B------:R-:W-:Y:S01]  /*68d0*/  R2UR UR40, R96 ;  /* 0x00000000602872ca */ /* 0x000fe200000e0000 */
[----:B------:R-:W-:Y:S01]  /*68e0*/  UMOV UR14, UR42 ;  /* 0x0000002a000e7c82 */ /* 0x000fe20008000000 */
[----:B------:R-:W-:Y:S01]  /*68f0*/  UMOV UR15, UR36 ;  /* 0x00000024000f7c82 */ /* 0x000fe20008000000 */
[----:B------:R-:W-:Y:S02]  /*6900*/  UIADD3 UR9, UPT, UPT, UR41, 0x40, URZ ;  /* 0x0000004029097890 */ /* 0x000fe4000fffe0ff */
[----:B------:R-:W-:Y:S01]  /*6910*/  UIADD3 UR8, UPT, UPT, UR48, 0x2200, URZ ;  /* 0x0000220030087890 */ /* 0x000fe2000fffe0ff */
[----:B------:R-:W-:Y:S01]  /*6920*/  UMOV UR10, UR42 ;  /* 0x0000002a000a7c82 */ /* 0x000fe20008000000 */
[----:B------:R-:W-:Y:S01]  /*6930*/  UMOV UR11, UR36 ;  /* 0x00000024000b7c82 */ /* 0x000fe20008000000 */
[----:B------:R-:W-:Y:S02]  /*6940*/  UIADD3 UR5, UPT, UPT, UR41, 0x60, URZ ;  /* 0x0000006029057890 */ /* 0x000fe4000fffe0ff */
[----:B------:R-:W-:Y:S03]  /*6950*/  UIADD3 UR4, UPT, UPT, UR48, 0x3200, URZ ;  /* 0x0000320030047890 */ /* 0x000fe6000fffe0ff */
[----:B------:R4:W-:Y:S01]  /*6960*/  UTMASTG.3D [UR40], [UR16] ;  /* 0x00000028100073b5 */ /* 0x0009e20008010000 */
[----:B------:R-:W-:Y:S01]  /*6970*/  UMOV UR6, UR42 ;  /* 0x0000002a00067c82 */ /* 0x000fe20008000000 */
[----:B------:R-:W-:Y:S01]  /*6980*/  UMOV UR7, UR36 ;  /* 0x0000002400077c82 */ /* 0x000fe20008000000 */
[----:B------:R4:W-:Y:S01]  /*6990*/  UTMASTG.3D [UR12], [UR16] ;  /* 0x0000000c100073b5 */ /* 0x0009e20008010000 */
[----:B------:R4:W-:Y:S02]  /*69a0*/  UTMASTG.3D [UR8], [UR16] ;  /* 0x00000008100073b5 */ /* 0x0009e40008010000 */
[----:B------:R4:W-:Y:S01]  /*69b0*/  UTMASTG.3D [UR4], [UR16] ;  /* 0x00000004100073b5 */ /* 0x0009e20008010000 */
[----:B------:R0:W-:Y:S01]  /*69c0*/  UTMACMDFLUSH ;  /* 0x00000000000079b7 */ /* 0x0001e20000000000 */
[----:B----4-:R-:W-:Y:S04]  /*69d0*/  DEPBAR.LE SB0, 0x1 ;  /* 0x000080400000791a */ /* 0x010fe80000000000 */
.L_x_93:
[----:B------:R-:W-:Y:S05]  /*69e0*/  BSYNC.RECONVERGENT B0 ;  /* 0x0000000000007941 */ /* 0x000fea0003800200 */
.L_x_92:
[----:B------:R-:W-:Y:S01]  /*69f0*/  BAR.SYNC.DEFER_BLOCKING 0x1, 0x80 ;  /* 0x0042000000007b1d */ /* 0x000fe20000010000 */
[----:B------:R-:W-:Y:S01]  /*6a00*/  ISETP.NE.AND P1, PT, R109, RZ, PT ;  /* 0x000000ff6d00720c */ /* 0x000fe20003f25270 */
[----:B------:R-:W-:Y:S01]  /*6a10*/  UISETP.NE.AND UP0, UPT, UR49, URZ, UPT ;  /* 0x000000ff3100728c */ /* 0x000fe2000bf05270 */
[----:B-1----:R-:W-:Y:S11]  /*6a20*/  LEA R3, R111, UR48, 0x3 ;  /* 0x000000306f037c11 */ /* 0x002ff6000f8e18ff */
[----:B--2---:R-:W-:Y:S01]  /*6a30*/  @P1 SHF.L.U32 R4, R101, 0x1f, RZ ;  /* 0x0000001f65041819 */ /* 0x004fe200000006ff */
[----:B------:R-:W-:Y:S06]  /*6a40*/  BRA.U !UP0, `(.L_x_94) ;  /* 0x0000000108247547 */ /* 0x000fec000b800000 */
[----:B------:R-:W-:Y:S01]  /*6a50*/  IMAD.U32 R5, RZ, RZ, UR51 ;  /* 0x00000033ff057e24 */ /* 0x000fe2000f8e00ff */
[----:B------:R-:W-:Y:S01]  /*6a60*/  MOV R0, UR37 ;  /* 0x0000002500007c02 */ /* 0x000fe20008000f00 */
[----:B------:R-:W-:Y:S03]  /*6a70*/  UIADD3 UR51, UPT, UPT, UR51, 0x1, URZ ;  /* 0x0000000133337890 */ /* 0x000fe6000fffe0ff */
[----:B------:R-:W-:Y:S01]  /*6a80*/  @P1 LEA R5, R5, UR48, 0x3 ;  /* 0x0000003005051c11 */ /* 0x000fe2000f8e18ff */
[----:B------:R-:W-:Y:S04]  /*6a90*/  UISETP.NE.AND UP0, UPT, UR51, 0x4, UPT ;  /* 0x000000043300788c */ /* 0x000fe8000bf05270 */
[----:B------:R-:W-:Y:S01]  /*6aa0*/  @P1 VIADD R5, R5, 0x80 ;  /* 0x0000008005051836 */ /* 0x000fe20000000000 */
[----:B------:R-:W-:Y:S04]  /*6ab0*/  USEL UR51, UR51, URZ, UP0 ;  /* 0x000000ff33337287 */ /* 0x000fe80008000000 */
[----:B------:R-:W-:Y:S04]  /*6ac0*/  @P1 PRMT R0, R0, 0x654, R5 ;  /* 0x0000065400001816 */ /* 0x000fe80000000005 */
[----:B------:R1:W-:Y:S04]  /*6ad0*/  @P1 SYNCS.ARRIVE.TRANS64.RED.A1T0 RZ, [R0+URZ], RZ ;  /* 0x000000ff00ff19a7 */ /* 0x0003e800081004ff */
.L_x_94:
[----:B------:R-:W2:Y:S01]  /*6ae0*/  @P1 SYNCS.PHASECHK.TRANS64.TRYWAIT P0, [R3+URZ+0x60], R4 ;  /* 0x00006004030015a7 */ /* 0x000ea200080011ff */
[----:B------:R-:W-:Y:S01]  /*6af0*/  BSSY B1, `(.L_x_95) ;  /* 0x0000033000017945 */ /* 0x000fe20003800000 */
[----:B--2---:R-:W-:Y:S03]  /*6b00*/  @P1 SEL R112, RZ, 0x1, !P0 ;  /* 0x00000001ff701807 */ /* 0x004fe60004000000 */
[----:B------:R-:W-:Y:S05]  /*6b10*/  @!P1 BRA `(.L_x_96) ;  /* 0x0000000000c09947 */ /* 0x000fea0003800000 */
[----:B------:R-:W-:Y:S01]  /*6b20*/  ISETP.NE.AND P0, PT, R112, RZ, PT ;  /* 0x000000ff7000720c */ /* 0x000fe20003f05270 */
[----:B------:R-:W-:Y:S01]  /*6b30*/  BSSY B0, `(.L_x_97) ;  /* 0x0000009000007945 */ /* 0x000fe20003800000 */
[----:B------:R-:W-:Y:S11]  /*6b40*/  ISETP.NE.AND P1, PT, R113, RZ, PT ;  /* 0x000000ff7100720c */ /* 0x000ff60003f25270 */
[----:B------:R-:W-:Y:S02]  /*6b50*/  @!UPT UIADD3 URZ, UPT, UPT, URZ, URZ, URZ ;  /* 0x000000fffffff290 */ /* 0x000fe4000fffe0ff */
[C---:B------:R-:W-:Y:S02]  /*6b60*/  @P1 IMAD R5, R111.reuse, 0x4000, R91 ;  /* 0x000040006f051824 */ /* 0x040fe400078e025b */
[----:B------:R-:W-:Y:S01]  /*6b70*/  @P1 IMAD R4, R111, 0x4000, R108 ;  /* 0x000040006f041824 */ /* 0x000fe200078e026c */
[----:B------:R-:W-:Y:S06]  /*6b80*/  @P0 BRA `(.L_x_98) ;  /* 0x00000000000c0947 */ /* 0x000fec0003800000 */
[----:B-1----:R-:W-:Y:S04]  /*6b90*/  SHF.L.U32 R0, R101, 0x1f, RZ ;  /* 0x0000001f65007819 */ /* 0x002fe800000006ff */
[----:B------:R-:W1:Y:S02]  /*6ba0*/  SYNCS.PHASECHK.TRANS64.TRYWAIT P0, [R3+URZ+0x60], R0 ;  /* 0x00006000030075a7 */ /* 0x000e6400080011ff */
[----:B-1----:R-:W-:Y:S05]  /*6bb0*/  @!P0 BRA `(.L_x_99) ;  /* 0x0000003400748947 */ /* 0x002fea0003800000 */
.L_x_98:
[----:B------:R-:W-:Y:S05]  /*6bc0*/  BSYNC B0 ;  /* 0x0000000000007941 */ /* 0x000fea0003800000 */
.L_x_97:
[----:B------:R-:W-:Y:S11]  /*6bd0*/  ISETP.NE.AND P0, PT, R113, RZ, PT ;  /* 0x000000ff7100720c */ /* 0x000ff60003f05270 */
[----:B------:R-:W-:Y:S02]  /*6be0*/  @!UPT UIADD3 URZ, UPT, UPT, URZ, URZ, URZ ;  /* 0x000000fffffff290 */ /* 0x000fe4000fffe0ff */
[----:B------:R2:W4:Y:S01]  /*6bf0*/  @P0 LDS R48, [R5+0x200] ;  /* 0x0002000005300984 */ /* 0x0005220000000800 */
[C---:B-1----:R-:W-:Y:S01]  /*6c00*/  @P0 IMAD R0, R111.reuse, 0x4000, R95 ;  /* 0x000040006f000824 */ /* 0x042fe200078e025f */
[C---:B------:R-:W-:Y:S01]  /*6c10*/  @P0 LEA R3, R111.reuse, R106, 0xe ;  /* 0x0000006a6f030211 */ /* 0x040fe200078e70ff */
[----:B------:R-:W-:Y:S01]  /*6c20*/  VIADD R111, R111, 0x1 ;  /* 0x000000016f6f7836 */ /* 0x000fe20000000000 */
[----:B------:R2:W1:Y:S04]  /*6c30*/  @P0 LDS R53, [R5+0x400] ;  /* 0x0004000005350984 */ /* 0x0004680000000800 */
        /* <DEDUP_REMOVED lines=14> */
[----:B------:R2:W1:Y:S04]  /*6d20*/  @P0 LDS R51, [R0] ;  /* 0x0000000000330984 */ /* 0x0004680000000800 */
        /* <DEDUP_REMOVED lines=14> */
[----:B----4-:R2:W1:Y:S02]  /*6e10*/  @P0 LDS R80, [R3+0xe00] ;  /* 0x000e000003500984 */ /* 0x0104640000000800 */
.L_x_96:
[----:B------:R-:W-:Y:S05]  /*6e20*/  BSYNC B1 ;  /* 0x0000000000017941 */ /* 0x000fea0003800000 */
.L_x_95:
[----:B--2---:R-:W-:Y:S05]  /*6e30*/  VIADD R3, R47, 0x20 ;  /* 0x000000202f037836 */ /* 0x004fea0000000000 */
[----:B------:R-:W-:Y:S04]  /*6e40*/  SHF.R.U32.HI R3, RZ, 0x15, R3 ;  /* 0x00000015ff037819 */ /* 0x000fe80000011603 */
[----:B------:R-:W-:Y:S11]  /*6e50*/  LOP3.LUT P0, RZ, R3, 0x3, R94, 0x48, !PT ;  /* 0x0000000303ff7812 */ /* 0x000ff6000780485e */
[----:B------:R-:W-:Y:S02]  /*6e60*/  @!UPT UIADD3 URZ, UPT, UPT, URZ, URZ, URZ ;  /* 0x000000fffffff290 */ /* 0x000fe4000fffe0ff */
[----:B------:R-:W-:Y:S05]  /*6e70*/  @!P0 BRA `(.L_x_100) ;  /* 0x0000000000408947 */ /* 0x000fea0003800000 */
[----:B------:R-:W2:Y:S01]  /*6e80*/  LDCU.64 UR8, c[0x4][0x70] ;  /* 0x01000e00ff0877ac */ /* 0x000ea20008000a00 */
[----:B------:R-:W-:Y:S01]  /*6e90*/  MOV R15, 0x0 ;  /* 0x00000000000f7802 */ /* 0x000fe20000000f00 */
[----:B------:R-:W-:Y:S02]  /*6ea0*/  HFMA2 R12, -RZ, RZ, 0, 5.9604644775390625e-08 ;  /* 0x00000001ff0c7431 */ /* 0x000fe400000001ff */
[----:B------:R-:W-:Y:S02]  /*6eb0*/  IMAD.MOV.U32 R8, RZ, RZ, 0x192 ;  /* 0x00000192ff087424 */ /* 0x000fe400078e00ff */
[----:B------:R-:W-:Y:S01]  /*6ec0*/  IMAD.MOV.U32 R13, RZ, RZ, RZ ;  /* 0x000000ffff0d7224 */ /* 0x000fe200078e00ff */
[----:B------:R-:W4:Y:S01]  /*6ed0*/  LDCU.64 UR6, c[0x4][0x78] ;  /* 0x01000f00ff0677ac */ /* 0x000f220008000a00 */
[----:B------:R-:W1:Y:S01]  /*6ee0*/  LDC.64 R14, c[0x4][R15] ;  /* 0x010000000f0e7b82 */ /* 0x000e620000000a00 */
[----:B------:R-:W5:Y:S01]  /*6ef0*/  LDCU.64 UR4, c[0x4][0x10] ;  /* 0x01000200ff0477ac */ /* 0x000f620008000a00 */
[----:B--2---:R-:W-:Y:S01]  /*6f00*/  MOV R5, UR9 ;  /* 0x0000000900057c02 */ /* 0x004fe20008000f00 */
[----:B------:R-:W-:Y:S01]  /*6f10*/  IMAD.U32 R4, RZ, RZ, UR8 ;  /* 0x00000008ff047e24 */ /* 0x000fe2000f8e00ff */
[----:B----4-:R-:W-:Y:S01]  /*6f20*/  MOV R7, UR7 ;  /* 0x0000000700077c02 */ /* 0x010fe20008000f00 */
[----:B------:R-:W-:Y:S01]  /*6f30*/  IMAD.U32 R6, RZ, RZ, UR6 ;  /* 0x00000006ff067e24 */ /* 0x000fe2000f8e00ff */
[----:B-----5:R-:W-:Y:S01]  /*6f40*/  MOV R11, UR5 ;  /* 0x00000005000b7c02 */ /* 0x020fe20008000f00 */
[----:B------:R-:W-:Y:S02]  /*6f50*/  IMAD.U32 R10, RZ, RZ, UR4 ;  /* 0x00000004ff0a7e24 */ /* 0x000fe4000f8e00ff */
[----:B------:R-:W-:Y:S07]  /*6f60*/  LEPC R20, `(.L_x_100) ;  /* 0x000000001014794e */ /* 0x000fee0000000000 */
[----:B-1-3--:R-:W-:Y:S05]  /*6f70*/  CALL.ABS.NOINC R14 ;  /* 0x000000000e007343 */ /* 0x00afea0003c00000 */
.L_x_100:
[----:B------:R-:W-:Y:S05]  /*6f80*/  WARPSYNC.ALL ;  /* 0x0000000000007948 */ /* 0x000fea0003800000 */
[----:B------:R-:W-:Y:S01]  /*6f90*/  R2UR UR4, R47 ;  /* 0x000000002f0472ca */ /* 0x000fe200000e0000 */
[----:B------:R-:W-:Y:S01]  /*6fa0*/  BSSY.RECONVERGENT B0, `(.L_x_101) ;  /* 0x000008b000007945 */ /* 0x000fe20003800200 */
[----:B------:R-:W-:Y:S02]  /*6fb0*/  ISETP.NE.AND P6, PT, R109, RZ, PT ;  /* 0x000000ff6d00720c */ /* 0x000fe40003fc5270 */
[----:B------:R-:W-:Y:S02]  /*6fc0*/  ISETP.NE.AND P0, PT, R103, RZ, PT ;  /* 0x000000ff6700720c */ /* 0x000fe40003f05270 */
[----:B------:R-:W-:Y:S02]  /*6fd0*/  MOV R3, UR51 ;  /* 0x0000003300037c02 */ /* 0x000fe40008000f00 */
[----:B-1----:R-:W-:Y:S05]  /*6fe0*/  MOV R0, UR37 ;  /* 0x0000002500007c02 */ /* 0x002fea0008000f00 */
[----:B------:R-:W1:Y:S02]  /*6ff0*/  LDTM.x32 R4, tmem[UR4+0x20] ;  /* 0x00002004000479ee */ /* 0x000e6400082c0000 */
[----:B------:R-:W-:Y:S02]  /*7000*/  @P6 LEA R3, R3, UR48, 0x3 ;  /* 0x0000003003036c11 */ /* 0x000fe4000f8e18ff */
[----:B------:R-:W-:Y:S02]  /*7010*/  @P6 SHF.L.U32 R114, R101, 0x1f, RZ ;  /* 0x0000001f65726819 */ /* 0x000fe400000006ff */
[----:B------:R-:W-:Y:S04]  /*7020*/  @P6 IADD3 R3, PT, PT, R3, 0x80, RZ ;  /* 0x0000008003036810 */ /* 0x000fe80007ffe0ff */
[----:B------:R-:W-:Y:S02]  /*7030*/  @P6 PRMT R0, R0, 0x654, R3 ;  /* 0x0000065400006816 */ /* 0x000fe40000000003 */
[----:B------:R-:W-:Y:S01]  /*7040*/  LEA R3, R111, UR48, 0x3 ;  /* 0x000000306f037c11 */ /* 0x000fe2000f8e18ff */
[C---:B-1----:R-:W-:Y:S01]  /*7050*/  FMUL R4, R46.reuse, R4 ;  /* 0x000000042e047220 */ /* 0x042fe20000400000 */
        /* <DEDUP_REMOVED lines=100> */
[----:B--2---:R-:W2:Y:S02]  /*76a0*/  FENCE.VIEW.ASYNC.S ;  /* 0x00000000000073c6 */ /* 0x004ea40000000000 */
[----:B--2---:R-:W-:Y:S06]  /*76b0*/  BAR.SYNC.DEFER_BLOCKING 0x1, 0x80 ;  /* 0x0042000000007b1d */ /* 0x004fec0000010000 */
[----:B------:R-:W-:Y:S05]  /*76c0*/  @P0 BRA `(.L_x_102) ;  /* 0x0000000000600947 */ /* 0x000fea0003800000 */
[----:B------:R-:W-:Y:S02]  /*76d0*/  UIADD3 UR20, UP0, UPT, UR52, 0x880, URZ ;  /* 0x0000088034147890 */ /* 0x000fe4000ff1e0ff */
[----:B------:R-:W-:Y:S02]  /*76e0*/  UIADD3 UR14, UPT, UPT, UR42, 0x20, URZ ;  /* 0x000000202a0e7890 */ /* 0x000fe4000fffe0ff */
[----:B------:R-:W-:Y:S02]  /*76f0*/  UIADD3 UR12, UPT, UPT, UR48, 0x4200, URZ ;  /* 0x00004200300c7890 */ /* 0x000fe4000fffe0ff */
[----:B------:R-:W-:Y:S01]  /*7700*/  UIADD3.X UR21, UPT, UPT, URZ, UR53, URZ, UP0, !UPT ;  /* 0x00000035ff157290 */ /* 0x000fe200087fe4ff */
[----:B------:R-:W-:Y:S01]  /*7710*/  UMOV UR13, UR41 ;  /* 0x00000029000d7c82 */ /* 0x000fe20008000000 */
[----:B------:R-:W-:Y:S01]  /*7720*/  UMOV UR15, UR36 ;  /* 0x00000024000f7c82 */ /* 0x000fe20008000000 */
[----:B------:R-:W-:Y:S02]  /*7730*/  UIADD3 UR17, UPT, UPT, UR41, 0x20, URZ ;  /* 0x0000002029117890 */ /* 0x000fe4000fffe0ff */
[----:B------:R-:W-:Y:S01]  /*7740*/  UIADD3 UR16, UPT, UPT, UR48, 0x5200, URZ ;  /* 0x0000520030107890 */ /* 0x000fe2000fffe0ff */
[----:B------:R-:W-:Y:S03]  /*7750*/  UMOV UR19, UR36 ;  /* 0x0000002400137c82 */ /* 0x000fe60008000000 */
[----:B------:R2:W-:Y:S01]  /*7760*/  UTMASTG.3D [UR12], [UR20] ;  /* 0x0000000c140073b5 */ /* 0x0005e20008010000 */
[----:B------:R-:W-:Y:S01]  /*7770*/  UMOV UR18, UR14 ;  /* 0x0000000e00127c82 */ /* 0x000fe20008000000 */
[----:B------:R-:W-:Y:S02]  /*7780*/  UIADD3 UR9, UPT, UPT, UR41, 0x40, URZ ;  /* 0x0000004029097890 */ /* 0x000fe4000fffe0ff */
[----:B------:R-:W-:Y:S01]  /*7790*/  UIADD3 UR8, UPT, UPT, UR48, 0x6200, URZ ;  /* 0x0000620030087890 */ /* 0x000fe2000fffe0ff */
[----:B------:R-:W-:Y:S01]  /*77a0*/  UMOV UR11, UR36 ;  /* 0x00000024000b7c82 */ /* 0x000fe20008000000 */
[----:B------:R-:W-:Y:S01]  /*77b0*/  UMOV UR10, UR14 ;  /* 0x0000000e000a7c82 */ /* 0x000fe20008000000 */
[----:B------:R2:W-:Y:S01]  /*77c0*/  UTMASTG.3D [UR16], [UR20] ;  /* 0x00000010140073b5 */ /* 0x0005e20008010000 */
[----:B------:R-:W-:Y:S02]  /*77d0*/  UIADD3 UR5, UPT, UPT, UR41, 0x60, URZ ;  /* 0x0000006029057890 */ /* 0x000fe4000fffe0ff */
[----:B------:R-:W-:Y:S01]  /*77e0*/  UIADD3 UR4, UPT, UPT, UR48, 0x7200, URZ ;  /* 0x0000720030047890 */ /* 0x000fe2000fffe0ff */
[----:B------:R-:W-:Y:S01]  /*77f0*/  UMOV UR7, UR36 ;  /* 0x0000002400077c82 */ /* 0x000fe20008000000 */
[----:B------:R-:W-:Y:S01]  /*7800*/  UMOV UR6, UR14 ;  /* 0x0000000e00067c82 */ /* 0x000fe20008000000 */
[----:B------:R2:W-:Y:S06]  /*7810*/  UTMASTG.3D [UR8], [UR20] ;  /* 0x00000008140073b5 */ /* 0x0005ec0008010000 */
[----:B------:R2:W-:Y:S01]  /*7820*/  UTMASTG.3D [UR4], [UR20] ;  /* 0x00000004140073b5 */ /* 0x0005e20008010000 */
[----:B------:R0:W-:Y:S01]  /*7830*/  UTMACMDFLUSH ;  /* 0x00000000000079b7 */ /* 0x0001e20000000000 */
[----:B--2---:R-:W-:Y:S04]  /*7840*/  DEPBAR.LE SB0, 0x1 ;  /* 0x000080400000791a */ /* 0x004fe80000000000 */
.L_x_102:
[----:B------:R-:W-:Y:S05]  /*7850*/  BSYNC.RECONVERGENT B0 ;  /* 0x0000000000007941 */ /* 0x000fea0003800200 */
.L_x_101:
[----:B------:R-:W-:Y:S01]  /*7860*/  BAR.SYNC.DEFER_BLOCKING 0x1, 0x80 ;  /* 0x0042000000007b1d */ /* 0x000fe20000010000 */
[----:B------:R-:W-:Y:S04]  /*7870*/  UIADD3 UR40, UPT, UPT, UR51, 0x1, URZ ;  /* 0x0000000133287890 */ /* 0x000fe8000fffe0ff */
[----:B------:R-:W-:Y:S04]  /*7880*/  UISETP.NE.AND UP0, UPT, UR40, 0x4, UPT ;  /* 0x000000042800788c */ /* 0x000fe8000bf05270 */
[----:B------:R-:W-:Y:S01]  /*7890*/  USEL UR40, UR40, URZ, UP0 ;  /* 0x000000ff28287287 */ /* 0x000fe20008000000 */
[----:B------:R2:W-:Y:S01]  /*78a0*/  @P6 SYNCS.ARRIVE.TRANS64.RED.A1T0 RZ, [R0+URZ], RZ ;  /* 0x000000ff00ff69a7 */ /* 0x0005e200081004ff */
[----:B------:R-:W-:Y:S01]  /*78b0*/  BSSY B1, `(.L_x_103) ;  /* 0x0000034000017945 */ /* 0x000fe20003800000 */
[----:B------:R-:W4:Y:S02]  /*78c0*/  @P6 SYNCS.PHASECHK.TRANS64.TRYWAIT P0, [R3+URZ+0x60], R114 ;  /* 0x00006072030065a7 */ /* 0x000f2400080011ff */
[----:B----4-:R-:W-:Y:S01]  /*78d0*/  @P6 SEL R112, RZ, 0x1, !P0 ;  /* 0x00000001ff706807 */ /* 0x010fe20004000000 */
[----:B--2---:R-:W-:Y:S06]  /*78e0*/  @!P6 BRA `(.L_x_104) ;  /* 0x0000000000c0e947 */ /* 0x004fec0003800000 */
[----:B------:R-:W-:Y:S01]  /*78f0*/  ISETP.NE.AND P0, PT, R112, RZ, PT ;  /* 0x000000ff7000720c */ /* 0x000fe20003f05270 */
[----:B------:R-:W-:Y:S01]  /*7900*/  BSSY B0, `(.L_x_105) ;  /* 0x0000009000007945 */ /* 0x000fe20003800000 */
[----:B------:R-:W-:Y:S11]  /*7910*/  ISETP.NE.AND P1, PT, R113, RZ, PT ;  /* 0x000000ff7100720c */ /* 0x000ff60003f25270 */
[----:B------:R-:W-:Y:S02]  /*7920*/  @!UPT UIADD3 URZ, UPT, UPT, URZ, URZ, URZ ;  /* 0x000000fffffff290 */ /* 0x000fe4000fffe0ff */
[C---:B-1----:R-:W-:Y:S02]  /*7930*/  @P1 IMAD R4, R111.reuse, 0x4000, R91 ;  /* 0x000040006f041824 */ /* 0x042fe400078e025b */
[----:B------:R-:W-:Y:S01]  /*7940*/  @P1 IMAD R0, R111, 0x4000, R108 ;  /* 0x000040006f001824 */ /* 0x000fe200078e026c */
[----:B------:R-:W-:Y:S06]  /*7950*/  @P0 BRA `(.L_x_106) ;  /* 0x00000000000c0947 */ /* 0x000fec0003800000 */
[----:B------:R-:W-:Y:S04]  /*7960*/  SHF.L.U32 R6, R101, 0x1f, RZ ;  /* 0x0000001f65067819 */ /* 0x000fe800000006ff */
[----:B------:R-:W1:Y:S02]  /*7970*/  SYNCS.PHASECHK.TRANS64.TRYWAIT P0, [R3+URZ+0x60], R6 ;  /* 0x00006006030075a7 */ /* 0x000e6400080011ff */
[----:B-1----:R-:W-:Y:S05]  /*7980*/  @!P0 BRA `(.L_x_107) ;  /* 0x0000002800148947 */ /* 0x002fea0003800000 */
.L_x_106:
[----:B------:R-:W-:Y:S05]  /*7990*/  BSYNC B0 ;  /* 0x0000000000007941 */ /* 0x000fea0003800000 */
.L_x_105:
        /* <DEDUP_REMOVED lines=37> */
.L_x_104:
[----:B------:R-:W-:Y:S05]  /*7bf0*/  BSYNC B1 ;  /* 0x0000000000017941 */ /* 0x000fea0003800000 */
.L_x_103:
[----:B--2---:R-:W-:Y:S05]  /*7c00*/  VIADD R3, R47, 0x40 ;  /* 0x000000402f037836 */ /* 0x004fea0000000000 */
[----:B------:R-:W-:Y:S04]  /*7c10*/  SHF.R.U32.HI R3, RZ, 0x15, R3 ;  /* 0x00000015ff037819 */ /* 0x000fe80000011603 */
[----:B------:R-:W-:Y:S11]  /*7c20*/  LOP3.LUT P0, RZ, R3, 0x3, R94, 0x48, !PT ;  /* 0x0000000303ff7812 */ /* 0x000ff6000780485e */
[----:B------:R-:W-:Y:S02]  /*7c30*/  @!UPT UIADD3 URZ, UPT, UPT, URZ, URZ, URZ ;  /* 0x000000fffffff290 */ /* 0x000fe4000fffe0ff */
[----:B------:R-:W-:Y:S05]  /*7c40*/  @!P0 BRA `(.L_x_108) ;  /* 0x0000000000408947 */ /* 0x000fea0003800000 */
[----:B------:R-:W2:Y:S01]  /*7c50*/  LDCU.64 UR8, c[0x4][0x70] ;  /* 0x01000e00ff0877ac */ /* 0x000ea20008000a00 */
[----:B-1----:R-:W-:Y:S01]  /*7c60*/  MOV R15, 0x0 ;  /* 0x00000000000f7802 */ /* 0x002fe20000000f00 */
[----:B------:R-:W-:Y:S02]  /*7c70*/  HFMA2 R12, -RZ, RZ, 0, 5.9604644775390625e-08 ;  /* 0x00000001ff0c7431 */ /* 0x000fe400000001ff */
[----:B------:R-:W-:Y:S02]  /*7c80*/  IMAD.MOV.U32 R8, RZ, RZ, 0x192 ;  /* 0x00000192ff087424 */ /* 0x000fe400078e00ff */
[----:B------:R-:W-:Y:S01]  /*7c90*/  IMAD.MOV.U32 R13, RZ, RZ, RZ ;  /* 0x000000ffff0d7224 */ /* 0x000fe200078e00ff */
[----:B------:R-:W1:Y:S01]  /*7ca0*/  LDCU.64 UR6, c[0x4][0x78] ;  /* 0x01000f00ff0677ac */ /* 0x000e620008000a00 */
[----:B------:R-:W4:Y:S01]  /*7cb0*/  LDC.64 R14, c[0x4][R15] ;  /* 0x010000000f0e7b82 */ /* 0x000f220000000a00 */
[----:B------:R-:W5:Y:S01]  /*7cc0*/  LDCU.64 UR4, c[0x4][0x10] ;  /* 0x01000200ff0477ac */ /* 0x000f620008000a00 */
[----:B--2---:R-:W-:Y:S01]  /*7cd0*/  MOV R5, UR9 ;  /* 0x0000000900057c02 */ /* 0x004fe20008000f00 */
[----:B------:R-:W-:Y:S01]  /*7ce0*/  IMAD.U32 R4, RZ, RZ, UR8 ;  /* 0x00000008ff047e24 */ /* 0x000fe2000f8e00ff */
[----:B-1----:R-:W-:Y:S01]  /*7cf0*/  MOV R7, UR7 ;  /* 0x0000000700077c02 */ /* 0x002fe20008000f00 */
[----:B------:R-:W-:Y:S01]  /*7d00*/  IMAD.U32 R6, RZ, RZ, UR6 ;  /* 0x00000006ff067e24 */ /* 0x000fe2000f8e00ff */
[----:B-----5:R-:W-:Y:S01]  /*7d10*/  MOV R11, UR5 ;  /* 0x00000005000b7c02 */ /* 0x020fe20008000f00 */
[----:B------:R-:W-:Y:S02]  /*7d20*/  IMAD.U32 R10, RZ, RZ, UR4 ;  /* 0x00000004ff0a7e24 */ /* 0x000fe4000f8e00ff */
[----:B------:R-:W-:Y:S07]  /*7d30*/  LEPC R20, `(.L_x_108) ;  /* 0x000000001014794e */ /* 0x000fee0000000000 */
[----:B---34-:R-:W-:Y:S05]  /*7d40*/  CALL.ABS.NOINC R14 ;  /* 0x000000000e007343 */ /* 0x018fea0003c00000 */
.L_x_108:
[----:B------:R-:W-:Y:S05]  /*7d50*/  WARPSYNC.ALL ;  /* 0x0000000000007948 */ /* 0x000fea0003800000 */
[----:B------:R-:W-:Y:S01]  /*7d60*/  R2UR UR4, R47 ;  /* 0x000000002f0472ca */ /* 0x000fe200000e0000 */
[----:B------:R-:W-:Y:S01]  /*7d70*/  BSSY.RECONVERGENT B0, `(.L_x_109) ;  /* 0x000008b000007945 */ /* 0x000fe20003800200 */
[----:B------:R-:W-:Y:S02]  /*7d80*/  ISETP.NE.AND P6, PT, R109, RZ, PT ;  /* 0x000000ff6d00720c */ /* 0x000fe40003fc5270 */
[----:B------:R-:W-:Y:S02]  /*7d90*/  ISETP.NE.AND P0, PT, R103, RZ, PT ;  /* 0x000000ff6700720c */ /* 0x000fe40003f05270 */
[----:B------:R-:W-:Y:S02]  /*7da0*/  MOV R3, UR40 ;  /* 0x0000002800037c02 */ /* 0x000fe40008000f00 */
[----:B------:R-:W-:Y:S02]  /*7db0*/  MOV R0, UR37 ;  /* 0x0000002500007c02 */ /* 0x000fe40008000f00 */
[----:B------:R-:W-:Y:S03]  /*7dc0*/  LEA R114, R111, UR48, 0x3 ;  /* 0x000000306f727c11 */ /* 0x000fe6000f8e18ff */
[----:B-1----:R-:W1:Y:S02]  /*7dd0*/  LDTM.x32 R4, tmem[UR4+0x40] ;  /* 0x00004004000479ee */ /* 0x002e6400082c0000 */
[----:B------:R-:W-:Y:S04]  /*7de0*/  @P6 LEA R3, R3, UR48, 0x3 ;  /* 0x0000003003036c11 */ /* 0x000fe8000f8e18ff */
[----:B------:R-:W-:Y:S04]  /*7df0*/  @P6 IADD3 R3, PT, PT, R3, 0x80, RZ ;  /* 0x0000008003036810 */ /* 0x000fe80007ffe0ff */
[----:B------:R-:W-:Y:S02]  /*7e00*/  @P6 PRMT R0, R0, 0x654, R3 ;  /* 0x0000065400006816 */ /* 0x000fe40000000003 */
[----:B------:R-:W-:Y:S01]  /*7e10*/  @P6 SHF.L.U32 R3, R101, 0x1f, RZ ;  /* 0x0000001f65036819 */ /* 0x000fe200000006ff */
        /* <DEDUP_REMOVED lines=128> */
.L_x_110:
[----:B------:R-:W-:Y:S05]  /*8620*/  BSYNC.RECONVERGENT B0 ;  /* 0x0000000000007941 */ /* 0x000fea0003800200 */
.L_x_109:
        /* <DEDUP_REMOVED lines=19> */
.L_x_114:
[----:B------:R-:W-:Y:S05]  /*8760*/  BSYNC B0 ;  /* 0x0000000000007941 */ /* 0x000fea0003800000 */
.L_x_113:
[----:B------:R-:W-:Y:S11]  /*8770*/  ISETP.NE.AND P0, PT, R113, RZ, PT ;  /* 0x000000ff7100720c */ /* 0x000ff60003f05270 */
[----:B------:R-:W-:Y:S02]  /*8780*/  @!UPT UIADD3 URZ, UPT, UPT, URZ, URZ, URZ ;  /* 0x000000fffffff290 */ /* 0x000fe4000fffe0ff */
[----:B------:R2:W4:Y:S01]  /*8790*/  @P0 LDS R48, [R4+0x200] ;  /* 0x0002000004300984 */ /* 0x0005220000000800 */
[C---:B-1----:R-:W-:Y:S01]  /*87a0*/  @P0 IMAD R3, R111.reuse, 0x4000, R95 ;  /* 0x000040006f030824 */ /* 0x042fe200078e025f */
[----:B------:R-:W-:Y:S02]  /*87b0*/  @P0 LEA R111, R111, R106, 0xe ;  /* 0x0000006a6f6f0211 */ /* 0x000fe400078e70ff */
        /* <DEDUP_REMOVED lines=31> */
.L_x_112:
[----:B------:R-:W-:Y:S05]  /*89b0*/  BSYNC B1 ;  /* 0x0000000000017941 */ /* 0x000fea0003800000 */
.L_x_111:
        /* <DEDUP_REMOVED lines=21> */
.L_x_116:
[----:B------:R-:W-:Y:S01]  /*8b10*/  ISETP.NE.AND P0, PT, R103, RZ, PT ;  /* 0x000000ff6700720c */ /* 0x000fe20003f05270 */
[----:B------:R-:W-:Y:S05]  /*8b20*/  WARPSYNC.ALL ;  /* 0x0000000000007948 */ /* 0x000fea0003800000 */
[----:B------:R-:W-:Y:S01]  /*8b30*/  R2UR UR4, R47 ;  /* 0x000000002f0472ca */ /* 0x000fe200000e0000 */
[----:B------:R-:W-:Y:S01]  /*8b40*/  BSSY.RECONVERGENT B0, `(.L_x_117) ;  /* 0x0000087000007945 */ /* 0x000fe20003800200 */
[----:B------:R-:W-:Y:S11]  /*8b50*/  R2UR UR5, R110 ;  /* 0x000000006e0572ca */ /* 0x000ff600000e0000 */
[----:B-1----:R-:W1:Y:S01]  /*8b60*/  LDTM.x32 R4, tmem[UR4+0x60] ;  /* 0x00006004000479ee */ /* 0x002e6200082c0000 */
[----:B------:R-:W-:Y:S01]  /*8b70*/  NOP ;  /* 0x0000000000007918 */ /* 0x000fe20000000000 */
[----:B------:R-:W-:Y:S04]  /*8b80*/  UIADD3 UR5, UPT, UPT, UR5, 0xe0, URZ ;  /* 0x000000e005057890 */ /* 0x000fe8000fffe0ff */
[----:B------:R-:W-:Y:S09]  /*8b90*/  UPRMT UR5, UR37, 0x654, UR5 ;  /* 0x0000065425057896 */ /* 0x000ff20008000005 */
[----:B-1----:R-:W-:Y:S01]  /*8ba0*/  SYNCS.ARRIVE.TRANS64.RED.A1T0 RZ, [UR5], RZ ;  /* 0x000000ffffff79a7 */ /* 0x002fe20008100405 */
[C---:B------:R-:W-:Y:S01]  /*8bb0*/  FMUL R4, R46.reuse, R4 ;  /* 0x000000042e047220 */ /* 0x040fe20000400000 */
        /* <DEDUP_REMOVED lines=127> */
.L_x_118:
[----:B------:R-:W-:Y:S05]  /*93b0*/  BSYNC.RECONVERGENT B0 ;  /* 0x0000000000007941 */ /* 0x000fea0003800200 */
.L_x_117:
[----:B------:R-:W-:Y:S01]  /*93c0*/  BAR.SYNC.DEFER_BLOCKING 0x1, 0x80 ;  /* 0x0042000000007b1d */ /* 0x000fe20000010000 */
[----:B------:R-:W-:Y:S01]  /*93d0*/  UISETP.NE.AND UP0, UPT, UR49, -0x4, UPT ;  /* 0xfffffffc3100788c */ /* 0x000fe2000bf05270 */
[----:B------:R-:W-:Y:S08]  /*93e0*/  IADD3 R0, PT, PT, R44, 0x1, RZ ;  /* 0x000000012c007810 */ /* 0x000ff00007ffe0ff */
[----:B------:R-:W-:Y:S05]  /*93f0*/  BRA.U !UP0, `(.L_x_119) ;  /* 0x0000000108287547 */ /* 0x000fea000b800000 */
[----:B------:R-:W-:Y:S01]  /*9400*/  ISETP.NE.AND P0, PT, R109, RZ, PT ;  /* 0x000000ff6d00720c */ /* 0x000fe20003f05270 */
[----:B-1----:R-:W-:Y:S01]  /*9410*/  IMAD.U32 R4, RZ, RZ, UR51 ;  /* 0x00000033ff047e24 */ /* 0x002fe2000f8e00ff */
[----:B------:R-:W-:Y:S01]  /*9420*/  UIADD3 UR51, UPT, UPT, UR51, 0x1, URZ ;  /* 0x0000000133337890 */ /* 0x000fe2000fffe0ff */
[----:B------:R-:W-:Y:S03]  /*9430*/  IMAD.U32 R3, RZ, RZ, UR37 ;  /* 0x00000025ff037e24 */ /* 0x000fe6000f8e00ff */
[----:B------:R-:W-:Y:S04]  /*9440*/  UISETP.NE.AND UP0, UPT, UR51, 0x4, UPT ;  /* 0x000000043300788c */ /* 0x000fe8000bf05270 */
[----:B------:R-:W-:Y:S03]  /*9450*/  USEL UR51, UR51, URZ, UP0 ;  /* 0x000000ff33337287 */ /* 0x000fe60008000000 */
[----:B------:R-:W-:Y:S05]  /*9460*/  @P0 LEA R4, R4, UR48, 0x3 ;  /* 0x0000003004040c11 */ /* 0x000fea000f8e18ff */
[----:B------:R-:W-:Y:S05]  /*9470*/  @P0 VIADD R4, R4, 0x80 ;  /* 0x0000008004040836 */ /* 0x000fea0000000000 */
[----:B------:R-:W-:Y:S04]  /*9480*/  @P0 PRMT R3, R3, 0x654, R4 ;  /* 0x0000065403030816 */ /* 0x000fe80000000004 */
[----:B------:R2:W-:Y:S03]  /*9490*/  @P0 SYNCS.ARRIVE.TRANS64.RED.A1T0 RZ, [R3+URZ], RZ ;  /* 0x000000ff03ff09a7 */ /* 0x0005e600081004ff */
.L_x_119:
[----:B------:R-:W-:Y:S01]  /*94a0*/  ISETP.NE.AND P2, PT, R104, RZ, PT ;  /* 0x000000ff6800720c */ /* 0x000fe20003f45270 */
[----:B--2---:R-:W-:Y:S01]  /*94b0*/  IMAD.IADD R3, R43, 0x1, R88 ;  /* 0x000000012b037824 */ /* 0x004fe200078e0258 */
[----:B------:R-:W-:Y:S01]  /*94c0*/  ISETP.NE.AND P0, PT, R107, 0x2, PT ;  /* 0x000000026b00780c */ /* 0x000fe20003f05270 */
[----:B------:R-:W-:Y:S01]  /*94d0*/  UIADD3 UR49, UPT, UPT, UR49, 0x4, URZ ;  /* 0x0000000431317890 */ /* 0x000fe2000fffe0ff */
[----:B------:R-:W-:Y:S01]  /*94e0*/  ISETP.NE.AND P1, PT, R0, 0x2, PT ;  /* 0x000000020000780c */ /* 0x000fe20003f25270 */
[----:B-1----:R-:W-:Y:S01]  /*94f0*/  IMAD.IADD R24, R41, 0x1, R81 ;  /* 0x0000000129187824 */ /* 0x002fe200078e0251 */
[----:B------:R-:W-:Y:S02]  /*9500*/  R2UR UR11, R3 ;  /* 0x00000000030b72ca */ /* 0x000fe400000e0000 */
[----:B------:R-:W-:Y:S02]  /*9510*/  SEL R4, RZ, 0x1, P0 ;  /* 0x00000001ff047807 */ /* 0x000fe40000000000 */
[----:B------:R-:W-:Y:S02]  /*9520*/  SEL R3, RZ, 0x1, P1 ;  /* 0x00000001ff037807 */ /* 0x000fe40000800000 */
[----:B------:R-:W-:Y:S02]  /*9530*/  LOP3.LUT R99, R99, R4, RZ, 0x3c, !PT ;  /* 0x0000000463637212 */ /* 0x000fe400078e3cff */
[----:B------:R-:W-:Y:S02]  /*9540*/  @P2 R2UR UR36, R98 ;  /* 0x00000000622422ca */ /* 0x000fe400000e0000 */
[----:B------:R-:W-:Y:S02]  /*9550*/  LOP3.LUT R100, R100, R3, RZ, 0x3c, !PT ;  /* 0x0000000364647212 */ /* 0x000fe400078e3cff */
[----:B------:R-:W-:Y:S02]  /*9560*/  SEL R107, R107, RZ, P0 ;  /* 0x000000ff6b6b7207 */ /* 0x000fe40000000000 */
[----:B------:R-:W-:Y:S01]  /*9570*/  SEL R44, R0, RZ, P1 ;  /* 0x000000ff002c7207 */ /* 0x000fe20000800000 */
[----:B------:R-:W-:Y:S08]  /*9580*/  @P2 BRA `(.L_x_120) ;  /* 0xffffffb800942947 */ /* 0x000ff0000383ffff */
[----:B------:R-:W-:-:S09]  /*9590*/  UISETP.NE.AND UP0, UPT, UR50, URZ, UPT ;  /* 0x000000ff3200728c */ /* 0x000fd2000bf05270 */
[----:B------:R-:W-:Y:S05]  /*95a0*/  BRA.U !UP0, `(.L_x_121) ;  /* 0x0000000108487547 */ /* 0x000fea000b800000 */
[----:B------:R-:W1:Y:S02]  /*95b0*/  LDCU.64 UR4, c[0x0][0xa90] ;  /* 0x00015200ff0477ac */ /* 0x000e640008000a00 */
[----:B-1----:R-:W-:-:S04]  /*95c0*/  UISETP.NE.U32.AND UP0, UPT, UR4, URZ, UPT ;  /* 0x000000ff0400728c */ /* 0x002fc8000bf05070 */
[----:B------:R-:W-:-:S09]  /*95d0*/  UISETP.NE.AND.EX UP0, UPT, UR5, URZ, UPT, UP0 ;  /* 0x000000ff0500728c */ /* 0x000fd2000bf05300 */
[----:B------:R-:W-:Y:S05]  /*95e0*/  BRA.U UP0, `(.L_x_122) ;  /* 0x00000001000c7547 */ /* 0x000fea000b800000 */
[----:B------:R-:W-:-:S13]  /*95f0*/  FSETP.NEU.AND P0, PT, R49, RZ, PT ;  /* 0x000000ff3100720b */ /* 0x000fda0003f0d000 */
[----:B------:R-:W-:Y:S05]  /*9600*/  @!P0 EXIT ;  /* 0x000000000000894d */ /* 0x000fea0003800000 */
[----:B------:R-:W-:Y:S05]  /*9610*/  BRA `(.L_x_121) ;  /* 0x00000000002c7947 */ /* 0x000fea0003800000 */
.L_x_122:
[----:B------:R-:W-:Y:S01]  /*9620*/  ISETP.NE.AND P0, PT, R105, RZ, PT ;  /* 0x000000ff6900720c */ /* 0x000fe20003f05270 */
[----:B------:R-:W-:-:S12]  /*9630*/  BSSY.RECONVERGENT B0, `(.L_x_121) ;  /* 0x0000009000007945 */ /* 0x000fd80003800200 */
[----:B------:R-:W-:Y:S05]  /*9640*/  @P0 BRA `(.L_x_123) ;  /* 0x0000000000140947 */ /* 0x000fea0003800000 */
[----:B------:R-:W1:Y:S02]  /*9650*/  LDCU.64 UR4, c[0x0][0xa88] ;  /* 0x00015100ff0477ac */ /* 0x000e640008000a00 */
[----:B-1----:R-:W-:-:S04]  /*9660*/  ISETP.NE.U32.AND P0, PT, RZ, UR4, PT ;  /* 0x00000004ff007c0c */ /* 0x002fc8000bf05070 */
[----:B------:R-:W-:-:S13]  /*9670*/  ISETP.NE.AND.EX P0, PT, RZ, UR5, PT, P0 ;  /* 0x00000005ff007c0c */ /* 0x000fda000bf05300 */
[----:B------:R-:W-:Y:S05]  /*9680*/  @!P0 EXIT ;  /* 0x000000000000894d */ /* 0x000fea0003800000 */
[----:B------:R-:W-:Y:S05]  /*9690*/  BRA `(.L_x_124) ;  /* 0x0000000000087947 */ /* 0x000fea0003800000 */
.L_x_123:
[----:B------:R-:W-:-:S13]  /*96a0*/  FSETP.NEU.AND P0, PT, R49, RZ, PT ;  /* 0x000000ff3100720b */ /* 0x000fda0003f0d000 */
[----:B------:R-:W-:Y:S05]  /*96b0*/  @!P0 EXIT ;  /* 0x000000000000894d */ /* 0x000fea0003800000 */
.L_x_124:
[----:B------:R-:W-:Y:S05]  /*96c0*/  BSYNC.RECONVERGENT B0 ;  /* 0x0000000000007941 */ /* 0x000fea0003800200 */
.L_x_121:
[----:B------:R-:W-:Y:S01]  /*96d0*/  ULEA UR4, UR51, UR48, 0x3 ;  /* 0x0000003033047291 */ /* 0x000fe2000f8e18ff */
[----:B------:R-:W-:-:S04]  /*96e0*/  DEPBAR.LE SB0, 0x0 ;  /* 0x000080000000791a */ /* 0x000fc80000000000 */
[----:B------:R-:W-:-:S04]  /*96f0*/  UIADD3 UR4, UPT, UPT, UR4, 0x80, URZ ;  /* 0x0000008004047890 */ /* 0x000fc8000fffe0ff */
[----:B------:R-:W-:-:S09]  /*9700*/  UPRMT UR4, UR37, 0x654, UR4 ;  /* 0x0000065425047896 */ /* 0x000fd20008000004 */
[----:B------:R-:W-:Y:S01]  /*9710*/  SYNCS.ARRIVE.TRANS64.RED.A1T0 RZ, [UR4], RZ ;  /* 0x000000ffffff79a7 */ /* 0x000fe20008100404 */
[----:B------:R-:W-:Y:S05]  /*9720*/  EXIT ;  /* 0x000000000000794d */ /* 0x000fea0003800000 */
.L_x_19:
[----:B----4-:R4:W1:Y:S02]  /*9730*/  SYNCS.PHASECHK.TRANS64.TRYWAIT P0, [R4+URZ+0x100], R5 ;  /* 0x00010005040075a7 */ /* 0x01086400080011ff */
[----:B-1----:R-:W-:Y:S05]  /*9740*/  @!P0 NANOSLEEP.SYNCS 0x989680 ;  /* 0x009896800000895d */ /* 0x002fea0003900000 */
[----:B------:R-:W1:Y:S02]  /*9750*/  @!P0 SYNCS.PHASECHK.TRANS64 P0, [R4+URZ+0x100], R5 ;  /* 0x00010005040085a7 */ /* 0x000e6400080010ff */
[----:B-1----:R-:W-:Y:S05]  /*9760*/  @!P0 BRA `(.L_x_19) ;  /* 0xfffffffc00f08947 */ /* 0x002fea000383ffff */
[----:B------:R-:W-:Y:S05]  /*9770*/  BRA `(.L_x_125) ;  /* 0xffffff7c00987947 */ /* 0x000fea000383ffff */
.L_x_22:
[----:B------:R-:W-:-:S07]  /*9780*/  MOV R4, UR33 ;  /* 0x0000002100047c02 */ /* 0x000fce0008000f00 */
.L_x_126:
[----:B-1----:R1:W2:Y:S02]  /*9790*/  SYNCS.PHASECHK.TRANS64.TRYWAIT P0, [R4+URZ+0x30], R5 ;  /* 0x00003005040075a7 */ /* 0x0022a400080011ff */
[----:B--2---:R-:W-:Y:S05]  /*97a0*/  @!P0 NANOSLEEP.SYNCS 0x989680 ;  /* 0x009896800000895d */ /* 0x004fea0003900000 */
[----:B------:R-:W2:Y:S02]  /*97b0*/  @!P0 SYNCS.PHASECHK.TRANS64 P0, [R4+URZ+0x30], R5 ;  /* 0x00003005040085a7 */ /* 0x000ea400080010ff */
[----:B--2---:R-:W-:Y:S05]  /*97c0*/  @!P0 BRA `(.L_x_126) ;  /* 0xfffffffc00f08947 */ /* 0x004fea000383ffff */
[----:B------:R-:W-:Y:S05]  /*97d0*/  BRA `(.L_x_21) ;  /* 0xffffff7c00f87947 */ /* 0x000fea000383ffff */
.L_x_25:
[----:B-1----:R1:W2:Y:S02]  /*97e0*/  SYNCS.PHASECHK.TRANS64.TRYWAIT P0, [R8+URZ+0xb0], R5 ;  /* 0x0000b005080075a7 */ /* 0x0022a400080011ff */
[----:B--2---:R-:W-:Y:S05]  /*97f0*/  @!P0 NANOSLEEP.SYNCS 0x989680 ;  /* 0x009896800000895d */ /* 0x004fea0003900000 */
[----:B------:R-:W2:Y:S02]  /*9800*/  @!P0 SYNCS.PHASECHK.TRANS64 P0, [R8+URZ+0xb0], R5 ;  /* 0x0000b005080085a7 */ /* 0x000ea400080010ff */
[----:B--2---:R-:W-:Y:S05]  /*9810*/  @!P0 BRA `(.L_x_25) ;  /* 0xfffffffc00f08947 */ /* 0x004fea000383ffff */
[----:B------:R-:W-:Y:S05]  /*9820*/  BRA `(.L_x_127) ;  /* 0xffffff80009c7947 */ /* 0x000fea000383ffff */
.L_x_29:
[----:B------:R-:W-:-:S07]  /*9830*/  MOV R0, UR4 ;  /* 0x0000000400007c02 */ /* 0x000fce0008000f00 */
.L_x_128:
[----:B-1----:R1:W2:Y:S02]  /*9840*/  SYNCS.PHASECHK.TRANS64.TRYWAIT P0, [R0+URZ], R3 ;  /* 0x00000003000075a7 */ /* 0x0022a400080011ff */
[----:B--2---:R-:W-:Y:S05]  /*9850*/  @!P0 NANOSLEEP.SYNCS 0x989680 ;  /* 0x009896800000895d */ /* 0x004fea0003900000 */
[----:B------:R-:W2:Y:S02]  /*9860*/  @!P0 SYNCS.PHASECHK.TRANS64 P0, [R0+URZ], R3 ;  /* 0x00000003000085a7 */ /* 0x000ea400080010ff */
[----:B--2---:R-:W-:Y:S05]  /*9870*/  @!P0 BRA `(.L_x_128) ;  /* 0xfffffffc00f08947 */ /* 0x004fea000383ffff */
[----:B------:R-:W-:Y:S05]  /*9880*/  BRA `(.L_x_129) ;  /* 0xffffff8800107947 */ /* 0x000fea000383ffff */
.L_x_30:
[----:B------:R-:W-:-:S07]  /*9890*/  MOV R0, UR4 ;  /* 0x0000000400007c02 */ /* 0x000fce0008000f00 */
.L_x_130:
[----:B-1----:R1:W2:Y:S02]  /*98a0*/  SYNCS.PHASECHK.TRANS64.TRYWAIT P0, [R0+URZ], R3 ;  /* 0x00000003000075a7 */ /* 0x0022a400080011ff */
[----:B--2---:R-:W-:Y:S05]  /*98b0*/  @!P0 NANOSLEEP.SYNCS 0x989680 ;  /* 0x009896800000895d */ /* 0x004fea0003900000 */
[----:B------:R-:W2:Y:S02]  /*98c0*/  @!P0 SYNCS.PHASECHK.TRANS64 P0, [R0+URZ], R3 ;  /* 0x00000003000085a7 */ /* 0x000ea400080010ff */
[----:B--2---:R-:W-:Y:S05]  /*98d0*/  @!P0 BRA `(.L_x_130) ;  /* 0xfffffffc00f08947 */ /* 0x004fea000383ffff */
[----:B------:R-:W-:Y:S05]  /*98e0*/  BRA `(.L_x_131) ;  /* 0xffffff88001c7947 */ /* 0x000fea000383ffff */
.L_x_31:
[----:B------:R-:W-:-:S07]  /*98f0*/  MOV R0, UR4 ;  /* 0x0000000400007c02 */ /* 0x000fce0008000f00 */
.L_x_132:
[----:B-1----:R1:W2:Y:S02]  /*9900*/  SYNCS.PHASECHK.TRANS64.TRYWAIT P0, [R0+URZ], R3 ;  /* 0x00000003000075a7 */ /* 0x0022a400080011ff */
[----:B--2---:R-:W-:Y:S05]  /*9910*/  @!P0 NANOSLEEP.SYNCS 0x989680 ;  /* 0x009896800000895d */ /* 0x004fea0003900000 */
[----:B------:R-:W2:Y:S02]  /*9920*/  @!P0 SYNCS.PHASECHK.TRANS64 P0, [R0+URZ], R3 ;  /* 0x00000003000085a7 */ /* 0x000ea400080010ff */
[----:B--2---:R-:W-:Y:S05]  /*9930*/  @!P0 BRA `(.L_x_132) ;  /* 0xfffffffc00f08947 */ /* 0x004fea000383ffff */
[----:B------:R-:W-:Y:S05]  /*9940*/  BRA `(.L_x_133) ;  /* 0xffffff8800287947 */ /* 0x000fea000383ffff */
.L_x_32:
[----:B------:R-:W-:-:S07]  /*9950*/  MOV R0, UR4 ;  /* 0x0000000400007c02 */ /* 0x000fce0008000f00 */
.L_x_134:
[----:B-1----:R1:W2:Y:S02]  /*9960*/  SYNCS.PHASECHK.TRANS64.TRYWAIT P0, [R0+URZ], R3 ;  /* 0x00000003000075a7 */ /* 0x0022a400080011ff */
[----:B--2---:R-:W-:Y:S05]  /*9970*/  @!P0 NANOSLEEP.SYNCS 0x989680 ;  /* 0x009896800000895d */ /* 0x004fea0003900000 */
[----:B------:R-:W2:Y:S02]  /*9980*/  @!P0 SYNCS.PHASECHK.TRANS64 P0, [R0+URZ], R3 ;  /* 0x00000003000085a7 */ /* 0x000ea400080010ff */
[----:B--2---:R-:W-:Y:S05]  /*9990*/  @!P0 BRA `(.L_x_134) ;  /* 0xfffffffc00f08947 */ /* 0x004fea000383ffff */
[----:B------:R-:W-:Y:S05]  /*99a0*/  BRA `(.L_x_135) ;  /* 0xffffff8800347947 */ /* 0x000fea000383ffff */
.L_x_33:
[----:B------:R-:W-:-:S07]  /*99b0*/  MOV R0, UR4 ;  /* 0x0000000400007c02 */ /* 0x000fce0008000f00 */
.L_x_136:
[----:B-1----:R1:W2:Y:S02]  /*99c0*/  SYNCS.PHASECHK.TRANS64.TRYWAIT P0, [R0+URZ], R3 ;  /* 0x00000003000075a7 */ /* 0x0022a400080011ff */
[----:B--2---:R-:W-:Y:S05]  /*99d0*/  @!P0 NANOSLEEP.SYNCS 0x989680 ;  /* 0x009896800000895d */ /* 0x004fea0003900000 */
[----:B------:R-:W2:Y:S02]  /*99e0*/  @!P0 SYNCS.PHASECHK.TRANS64 P0, [R0+URZ], R3 ;  /* 0x00000003000085a7 */ /* 0x000ea400080010ff */
[----:B--2---:R-:W-:Y:S05]  /*99f0*/  @!P0 BRA `(.L_x_136) ;  /* 0xfffffffc00f08947 */ /* 0x004fea000383ffff */
[----:B------:R-:W-:Y:S05]  /*9a00*/  BRA `(.L_x_137) ;  /* 0xffffff8800407947 */ /* 0x000fea000383ffff */
.L_x_36:
[----:B-1----:R1:W2:Y:S02]  /*9a10*/  SYNCS.PHASECHK.TRANS64.TRYWAIT P0, [R2+URZ+0xf0], R5 ;  /* 0x0000f005020075a7 */ /* 0x0022a400080011ff */
[----:B--2---:R-:W-:Y:S05]  /*9a20*/  @!P0 NANOSLEEP.SYNCS 0x989680 ;  /* 0x009896800000895d */ /* 0x004fea0003900000 */
[----:B------:R-:W2:Y:S02]  /*9a30*/  @!P0 SYNCS.PHASECHK.TRANS64 P0, [R2+URZ+0xf0], R5 ;  /* 0x0000f005020085a7 */ /* 0x000ea400080010ff */
[----:B--2---:R-:W-:Y:S05]  /*9a40*/  @!P0 BRA `(.L_x_36) ;  /* 0xfffffffc00f08947 */ /* 0x004fea000383ffff */
[----:B------:R-:W-:Y:S05]  /*9a50*/  BRA `(.L_x_138) ;  /* 0xffffff88009c7947 */ /* 0x000fea000383ffff */
.L_x_37:
[----:B------:R-:W-:-:S07]  /*9a60*/  MOV R2, UR5 ;  /* 0x0000000500027c02 */ /* 0x000fce0008000f00 */
.L_x_139:
[----:B-1----:R1:W2:Y:S02]  /*9a70*/  SYNCS.PHASECHK.TRANS64.TRYWAIT P0, [R2+URZ+0xc0], R5 ;  /* 0x0000c005020075a7 */ /* 0x0022a400080011ff */
[----:B--2---:R-:W-:Y:S05]  /*9a80*/  @!P0 NANOSLEEP.SYNCS 0x989680 ;  /* 0x009896800000895d */ /* 0x004fea0003900000 */
[----:B------:R-:W2:Y:S02]  /*9a90*/  @!P0 SYNCS.PHASECHK.TRANS64 P0, [R2+URZ+0xc0], R5 ;  /* 0x0000c005020085a7 */ /* 0x000ea400080010ff */
[----:B--2---:R-:W-:Y:S05]  /*9aa0*/  @!P0 BRA `(.L_x_139) ;  /* 0xfffffffc00f08947 */ /* 0x004fea000383ffff */
[----:B------:R-:W-:Y:S05]  /*9ab0*/  BRA `(.L_x_140) ;  /* 0xffffff8800ac7947 */ /* 0x000fea000383ffff */
.L_x_38:
[----:B-1----:R1:W2:Y:S02]  /*9ac0*/  SYNCS.PHASECHK.TRANS64.TRYWAIT P1, [R2+URZ+0xb0], R5 ;  /* 0x0000b005020075a7 */ /* 0x0022a400080211ff */
[----:B--2---:R-:W-:Y:S05]  /*9ad0*/  @!P1 NANOSLEEP.SYNCS 0x989680 ;  /* 0x009896800000995d */ /* 0x004fea0003900000 */
[----:B------:R-:W2:Y:S02]  /*9ae0*/  @!P1 SYNCS.PHASECHK.TRANS64 P1, [R2+URZ+0xb0], R5 ;  /* 0x0000b005020095a7 */ /* 0x000ea400080210ff */
[----:B--2---:R-:W-:Y:S05]  /*9af0*/  @!P1 BRA `(.L_x_38) ;  /* 0xfffffffc00f09947 */ /* 0x004fea000383ffff */
[----:B------:R-:W-:Y:S05]  /*9b00*/  BRA `(.L_x_141) ;  /* 0xffffff8800dc7947 */ /* 0x000fea000383ffff */
.L_x_41:
[----:B------:R-:W-:-:S07]  /*9b10*/  MOV R0, UR5 ;  /* 0x0000000500007c02 */ /* 0x000fce0008000f00 */
.L_x_142:
[----:B-1----:R1:W2:Y:S02]  /*9b20*/  SYNCS.PHASECHK.TRANS64.TRYWAIT P0, [R0+URZ+0xc0], R3 ;  /* 0x0000c003000075a7 */ /* 0x0022a400080011ff */
[----:B--2---:R-:W-:Y:S05]  /*9b30*/  @!P0 NANOSLEEP.SYNCS 0x989680 ;  /* 0x009896800000895d */ /* 0x004fea0003900000 */
[----:B------:R-:W2:Y:S02]  /*9b40*/  @!P0 SYNCS.PHASECHK.TRANS64 P0, [R0+URZ+0xc0], R3 ;  /* 0x0000c003000085a7 */ /* 0x000ea400080010ff */
[----:B--2---:R-:W-:Y:S05]  /*9b50*/  @!P0 BRA `(.L_x_142) ;  /* 0xfffffffc00f08947 */ /* 0x004fea000383ffff */
[----:B------:R-:W-:Y:S05]  /*9b60*/  BRA `(.L_x_40) ;  /* 0xffffff8c00307947 */ /* 0x000fea000383ffff */
.L_x_48:
[----:B-1----:R1:W2:Y:S02]  /*9b70*/  SYNCS.PHASECHK.TRANS64.TRYWAIT P1, [R0+URZ+0xb0], R5 ;  /* 0x0000b005000075a7 */ /* 0x0022a400080211ff */
[----:B--2---:R-:W-:Y:S05]  /*9b80*/  @!P1 NANOSLEEP.SYNCS 0x989680 ;  /* 0x009896800000995d */ /* 0x004fea0003900000 */
[----:B------:R-:W2:Y:S02]  /*9b90*/  @!P1 SYNCS.PHASECHK.TRANS64 P1, [R0+URZ+0xb0], R5 ;  /* 0x0000b005000095a7 */ /* 0x000ea400080210ff */
[----:B--2---:R-:W-:Y:S05]  /*9ba0*/  @!P1 BRA `(.L_x_48) ;  /* 0xfffffffc00f09947 */ /* 0x004fea000383ffff */
[----:B------:R-:W-:Y:S05]  /*9bb0*/  BRA `(.L_x_143) ;  /* 0xffffff9000947947 */ /* 0x000fea000383ffff */
.L_x_49:
[----:B------:R-:W-:-:S07]  /*9bc0*/  MOV R3, UR7 ;  /* 0x0000000700037c02 */ /* 0x000fce0008000f00 */
.L_x_144:
[----:B-1----:R1:W2:Y:S02]  /*9bd0*/  SYNCS.PHASECHK.TRANS64.TRYWAIT P0, [R3+URZ+0xe0], R0 ;  /* 0x0000e000030075a7 */ /* 0x0022a400080011ff */
[----:B--2---:R-:W-:Y:S05]  /*9be0*/  @!P0 NANOSLEEP.SYNCS 0x989680 ;  /* 0x009896800000895d */ /* 0x004fea0003900000 */
[----:B------:R-:W2:Y:S02]  /*9bf0*/  @!P0 SYNCS.PHASECHK.TRANS64 P0, [R3+URZ+0xe0], R0 ;  /* 0x0000e000030085a7 */ /* 0x000ea400080010ff */
[----:B--2---:R-:W-:Y:S05]  /*9c00*/  @!P0 BRA `(.L_x_144) ;  /* 0xfffffffc00f08947 */ /* 0x004fea000383ffff */
[----:B------:R-:W-:Y:S05]  /*9c10*/  BRA `(.L_x_145) ;  /* 0xffffff9000cc7947 */ /* 0x000fea000383ffff */
.L_x_52:
[----:B------:R-:W-:Y:S07]  /*9c20*/  MOV R0, UR6 ;  /* 0x0000000600007c02 */ /* 0x000fee0008000f00 */
.L_x_146:
[----:B-1----:R1:W2:Y:S02]  /*9c30*/  SYNCS.PHASECHK.TRANS64.TRYWAIT P0, [R0+URZ], R3 ;  /* 0x00000003000075a7 */ /* 0x0022a400080011ff */
[----:B--2---:R-:W-:Y:S05]  /*9c40*/  @!P0 NANOSLEEP.SYNCS 0x989680 ;  /* 0x009896800000895d */ /* 0x004fea0003900000 */
[----:B------:R-:W2:Y:S02]  /*9c50*/  @!P0 SYNCS.PHASECHK.TRANS64 P0, [R0+URZ], R3 ;  /* 0x00000003000085a7 */ /* 0x000ea400080010ff */
[----:B--2---:R-:W-:Y:S05]  /*9c60*/  @!P0 BRA `(.L_x_146) ;  /* 0xfffffffc00f08947 */ /* 0x004fea000383ffff */
[----:B------:R-:W-:Y:S05]  /*9c70*/  BRA `(.L_x_51) ;  /* 0xffffff9000f47947 */ /* 0x000fea000383ffff */
.L_x_56:
[----:B------:R-:W-:-:S07]  /*9c80*/  MOV R0, UR6 ;  /* 0x0000000600007c02 */ /* 0x000fce0008000f00 */
.L_x_147:
[----:B---3--:R3:W4:Y:S02]  /*9c90*/  SYNCS.PHASECHK.TRANS64.TRYWAIT P0, [R0+URZ], R3 ;  /* 0x00000003000075a7 */ /* 0x00872400080011ff */
[----:B----4-:R-:W-:Y:S05]  /*9ca0*/  @!P0 NANOSLEEP.SYNCS 0x989680 ;  /* 0x009896800000895d */ /* 0x010fea0003900000 */
[----:B------:R-:W4:Y:S02]  /*9cb0*/  @!P0 SYNCS.PHASECHK.TRANS64 P0, [R0+URZ], R3 ;  /* 0x00000003000085a7 */ /* 0x000f2400080010ff */
[----:B----4-:R-:W-:Y:S05]  /*9cc0*/  @!P0 BRA `(.L_x_147) ;  /* 0xfffffffc00f08947 */ /* 0x010fea000383ffff */
[----:B------:R-:W-:Y:S05]  /*9cd0*/  BRA `(.L_x_148) ;  /* 0xffffff9800087947 */ /* 0x000fea000383ffff */
.L_x_57:
[----:B------:R-:W-:-:S07]  /*9ce0*/  MOV R0, UR7 ;  /* 0x0000000700007c02 */ /* 0x000fce0008000f00 */
.L_x_149:
[----:B-1----:R1:W3:Y:S02]  /*9cf0*/  SYNCS.PHASECHK.TRANS64.TRYWAIT P0, [R0+URZ], R3 ;  /* 0x00000003000075a7 */ /* 0x0022e400080011ff */
[----:B---3--:R-:W-:Y:S05]  /*9d00*/  @!P0 NANOSLEEP.SYNCS 0x989680 ;  /* 0x009896800000895d */ /* 0x008fea0003900000 */
[----:B------:R-:W3:Y:S02]  /*9d10*/  @!P0 SYNCS.PHASECHK.TRANS64 P0, [R0+URZ], R3 ;  /* 0x00000003000085a7 */ /* 0x000ee400080010ff */
[----:B---3--:R-:W-:Y:S05]  /*9d20*/  @!P0 BRA `(.L_x_149) ;  /* 0xfffffffc00f08947 */ /* 0x008fea000383ffff */
[----:B------:R-:W-:Y:S05]  /*9d30*/  BRA `(.L_x_150) ;  /* 0xffffff9800147947 */ /* 0x000fea000383ffff */
.L_x_62:
[----:B--2---:R2:W4:Y:S02]  /*9d40*/  SYNCS.PHASECHK.TRANS64.TRYWAIT P0, [R0+URZ+0xb0], R3 ;  /* 0x0000b003000075a7 */ /* 0x00452400080011ff */
[----:B----4-:R-:W-:Y:S05]  /*9d50*/  @!P0 NANOSLEEP.SYNCS 0x989680 ;  /* 0x009896800000895d */ /* 0x010fea0003900000 */
[----:B------:R-:W4:Y:S02]  /*9d60*/  @!P0 SYNCS.PHASECHK.TRANS64 P0, [R0+URZ+0xb0], R3 ;  /* 0x0000b003000085a7 */ /* 0x000f2400080010ff */
[----:B----4-:R-:W-:Y:S05]  /*9d70*/  @!P0 BRA `(.L_x_62) ;  /* 0xfffffffc00f08947 */ /* 0x010fea000383ffff */
[----:B------:R-:W-:Y:S05]  /*9d80*/  BRA `(.L_x_151) ;  /* 0xffffff9c00107947 */ /* 0x000fea000383ffff */
.L_x_65:
[----:B------:R-:W-:Y:S07]  /*9d90*/  MOV R0, UR4 ;  /* 0x0000000400007c02 */ /* 0x000fee0008000f00 */
.L_x_152:
[----:B--2---:R2:W3:Y:S02]  /*9da0*/  SYNCS.PHASECHK.TRANS64.TRYWAIT P0, [R0+URZ+0xa8], R3 ;  /* 0x0000a803000075a7 */ /* 0x0044e400080011ff */
[----:B---3--:R-:W-:Y:S05]  /*9db0*/  @!P0 NANOSLEEP.SYNCS 0x989680 ;  /* 0x009896800000895d */ /* 0x008fea0003900000 */
[----:B------:R-:W3:Y:S02]  /*9dc0*/  @!P0 SYNCS.PHASECHK.TRANS64 P0, [R0+URZ+0xa8], R3 ;  /* 0x0000a803000085a7 */ /* 0x000ee400080010ff */
[----:B---3--:R-:W-:Y:S05]  /*9dd0*/  @!P0 BRA `(.L_x_152) ;  /* 0xfffffffc00f08947 */ /* 0x008fea000383ffff */
[----:B------:R-:W-:Y:S05]  /*9de0*/  BRA `(.L_x_64) ;  /* 0xffffff9c00f07947 */ /* 0x000fea000383ffff */
.L_x_68:
[----:B------:R-:W-:Y:S07]  /*9df0*/  MOV R0, UR4 ;  /* 0x0000000400007c02 */ /* 0x000fee0008000f00 */
.L_x_153:
[----:B-1----:R1:W2:Y:S02]  /*9e00*/  SYNCS.PHASECHK.TRANS64.TRYWAIT P0, [R0+URZ+0x80], R11 ;  /* 0x0000800b000075a7 */ /* 0x0022a400080011ff */
[----:B--2---:R-:W-:Y:S05]  /*9e10*/  @!P0 NANOSLEEP.SYNCS 0x989680 ;  /* 0x009896800000895d */ /* 0x004fea0003900000 */
[----:B------:R-:W2:Y:S02]  /*9e20*/  @!P0 SYNCS.PHASECHK.TRANS64 P0, [R0+URZ+0x80], R11 ;  /* 0x0000800b000085a7 */ /* 0x000ea400080010ff */
[----:B--2---:R-:W-:Y:S05]  /*9e30*/  @!P0 BRA `(.L_x_153) ;  /* 0xfffffffc00f08947 */ /* 0x004fea000383ffff */
[----:B------:R-:W-:Y:S05]  /*9e40*/  BRA `(.L_x_154) ;  /* 0xffffffa000687947 */ /* 0x000fea000383ffff */
.L_x_69:
[----:B------:R-:W-:Y:S07]  /*9e50*/  MOV R0, UR4 ;  /* 0x0000000400007c02 */ /* 0x000fee0008000f00 */
.L_x_155:
[----:B-1----:R1:W2:Y:S02]  /*9e60*/  SYNCS.PHASECHK.TRANS64.TRYWAIT P0, [R0+URZ+0x88], R11 ;  /* 0x0000880b000075a7 */ /* 0x0022a400080011ff */
[----:B--2---:R-:W-:Y:S05]  /*9e70*/  @!P0 NANOSLEEP.SYNCS 0x989680 ;  /* 0x009896800000895d */ /* 0x004fea0003900000 */
[----:B------:R-:W2:Y:S02]  /*9e80*/  @!P0 SYNCS.PHASECHK.TRANS64 P0, [R0+URZ+0x88], R11 ;  /* 0x0000880b000085a7 */ /* 0x000ea400080010ff */
[----:B--2---:R-:W-:Y:S05]  /*9e90*/  @!P0 BRA `(.L_x_155) ;  /* 0xfffffffc00f08947 */ /* 0x004fea000383ffff */
[----:B------:R-:W-:Y:S05]  /*9ea0*/  BRA `(.L_x_156) ;  /* 0xffffffa000f87947 */ /* 0x000fea000383ffff */
.L_x_70:
[----:B------:R-:W-:Y:S07]  /*9eb0*/  MOV R0, UR4 ;  /* 0x0000000400007c02 */ /* 0x000fee0008000f00 */
.L_x_157:
[----:B-1----:R1:W2:Y:S02]  /*9ec0*/  SYNCS.PHASECHK.TRANS64.TRYWAIT P0, [R0+URZ+0x90], R11 ;  /* 0x0000900b000075a7 */ /* 0x0022a400080011ff */
[----:B--2---:R-:W-:Y:S05]  /*9ed0*/  @!P0 NANOSLEEP.SYNCS 0x989680 ;  /* 0x009896800000895d */ /* 0x004fea0003900000 */
[----:B------:R-:W2:Y:S02]  /*9ee0*/  @!P0 SYNCS.PHASECHK.TRANS64 P0, [R0+URZ+0x90], R11 ;  /* 0x0000900b000085a7 */ /* 0x000ea400080010ff */
[----:B--2---:R-:W-:Y:S05]  /*9ef0*/  @!P0 BRA `(.L_x_157) ;  /* 0xfffffffc00f08947 */ /* 0x004fea000383ffff */
[----:B------:R-:W-:Y:S05]  /*9f00*/  BRA `(.L_x_158) ;  /* 0xffffffa400907947 */ /* 0x000fea000383ffff */
.L_x_71:
[----:B------:R-:W-:Y:S07]  /*9f10*/  MOV R0, UR4 ;  /* 0x0000000400007c02 */ /* 0x000fee0008000f00 */
.L_x_159:
[----:B-1----:R1:W2:Y:S02]  /*9f20*/  SYNCS.PHASECHK.TRANS64.TRYWAIT P0, [R0+URZ+0x98], R11 ;  /* 0x0000980b000075a7 */ /* 0x0022a400080011ff */
[----:B--2---:R-:W-:Y:S05]  /*9f30*/  @!P0 NANOSLEEP.SYNCS 0x989680 ;  /* 0x009896800000895d */ /* 0x004fea0003900000 */
[----:B------:R-:W2:Y:S02]  /*9f40*/  @!P0 SYNCS.PHASECHK.TRANS64 P0, [R0+URZ+0x98], R11 ;  /* 0x0000980b000085a7 */ /* 0x000ea400080010ff */
[----:B--2---:R-:W-:Y:S05]  /*9f50*/  @!P0 BRA `(.L_x_159) ;  /* 0xfffffffc00f08947 */ /* 0x004fea000383ffff */
[----:B------:R-:W-:Y:S05]  /*9f60*/  BRA `(.L_x_160) ;  /* 0xffffffa800687947 */ /* 0x000fea000383ffff */
.L_x_73:
[----:B------:R-:W-:-:S07]  /*9f70*/  MOV R0, UR4 ;  /* 0x0000000400007c02 */ /* 0x000fce0008000f00 */
.L_x_161:
[----:B-1----:R1:W2:Y:S02]  /*9f80*/  SYNCS.PHASECHK.TRANS64.TRYWAIT P0, [R0+URZ+0x80], R3 ;  /* 0x00008003000075a7 */ /* 0x0022a400080011ff */
[----:B--2---:R-:W-:Y:S05]  /*9f90*/  @!P0 NANOSLEEP.SYNCS 0x989680 ;  /* 0x009896800000895d */ /* 0x004fea0003900000 */
[----:B------:R-:W2:Y:S02]  /*9fa0*/  @!P0 SYNCS.PHASECHK.TRANS64 P0, [R0+URZ+0x80], R3 ;  /* 0x00008003000085a7 */ /* 0x000ea400080010ff */
[----:B--2---:R-:W-:Y:S05]  /*9fb0*/  @!P0 BRA `(.L_x_161) ;  /* 0xfffffffc00f08947 */ /* 0x004fea000383ffff */
[----:B------:R-:W-:Y:S05]  /*9fc0*/  BRA `(.L_x_162) ;  /* 0xffffffac002c7947 */ /* 0x000fea000383ffff */
.L_x_74:
[----:B-1----:R-:W-:-:S07]  /*9fd0*/  MOV R0, UR4 ;  /* 0x0000000400007c02 */ /* 0x002fce0008000f00 */
.L_x_163:
[----:B-1----:R1:W2:Y:S02]  /*9fe0*/  SYNCS.PHASECHK.TRANS64.TRYWAIT P0, [R0+URZ+0x88], R3 ;  /* 0x00008803000075a7 */ /* 0x0022a400080011ff */
[----:B--2---:R-:W-:Y:S05]  /*9ff0*/  @!P0 NANOSLEEP.SYNCS 0x989680 ;  /* 0x009896800000895d */ /* 0x004fea0003900000 */
[----:B------:R-:W2:Y:S02]  /*a000*/  @!P0 SYNCS.PHASECHK.TRANS64 P0, [R0+URZ+0x88], R3 ;  /* 0x00008803000085a7 */ /* 0x000ea400080010ff */
[----:B--2---:R-:W-:Y:S05]  /*a010*/  @!P0 BRA `(.L_x_163) ;  /* 0xfffffffc00f08947 */ /* 0x004fea000383ffff */
[----:B------:R-:W-:Y:S05]  /*a020*/  BRA `(.L_x_164) ;  /* 0xffffffac001c7947 */ /* 0x000fea000383ffff */
.L_x_75:
[----:B-1----:R-:W-:-:S07]  /*a030*/  MOV R0, UR4 ;  /* 0x0000000400007c02 */ /* 0x002fce0008000f00 */
.L_x_165:
[----:B-1----:R1:W2:Y:S02]  /*a040*/  SYNCS.PHASECHK.TRANS64.TRYWAIT P0, [R0+URZ+0x90], R3 ;  /* 0x00009003000075a7 */ /* 0x0022a400080011ff */
[----:B--2---:R-:W-:Y:S05]  /*a050*/  @!P0 NANOSLEEP.SYNCS 0x989680 ;  /* 0x009896800000895d */ /* 0x004fea0003900000 */
[----:B------:R-:W2:Y:S02]  /*a060*/  @!P0 SYNCS.PHASECHK.TRANS64 P0, [R0+URZ+0x90], R3 ;  /* 0x00009003000085a7 */ /* 0x000ea400080010ff */
[----:B--2---:R-:W-:Y:S05]  /*a070*/  @!P0 BRA `(.L_x_165) ;  /* 0xfffffffc00f08947 */ /* 0x004fea000383ffff */
[----:B------:R-:W-:Y:S05]  /*a080*/  BRA `(.L_x_166) ;  /* 0xffffffac000c7947 */ /* 0x000fea000383ffff */
.L_x_77:
[----:B--2---:R2:W4:Y:S02]  /*a090*/  SYNCS.PHASECHK.TRANS64.TRYWAIT P0, [R0+URZ+0xb0], R3 ;  /* 0x0000b003000075a7 */ /* 0x00452400080011ff */
[----:B----4-:R-:W-:Y:S05]  /*a0a0*/  @!P0 NANOSLEEP.SYNCS 0x989680 ;  /* 0x009896800000895d */ /* 0x010fea0003900000 */
[----:B------:R-:W4:Y:S02]  /*a0b0*/  @!P0 SYNCS.PHASECHK.TRANS64 P0, [R0+URZ+0xb0], R3 ;  /* 0x0000b003000085a7 */ /* 0x000f2400080010ff */
[----:B----4-:R-:W-:Y:S05]  /*a0c0*/  @!P0 BRA `(.L_x_77) ;  /* 0xfffffffc00f08947 */ /* 0x010fea000383ffff */
[----:B------:R-:W-:Y:S05]  /*a0d0*/  BRA `(.L_x_167) ;  /* 0xffffffac00d47947 */ /* 0x000fea000383ffff */
.L_x_88:
[----:B-1----:R-:W-:Y:S04]  /*a0e0*/  MOV R0, UR48 ;  /* 0x0000003000007c02 */ /* 0x002fe80008000f00 */
[----:B------:R1:W3:Y:S03]  /*a0f0*/  SYNCS.PHASECHK.TRANS64.TRYWAIT P1, [R0+URZ+0x60], R5 ;  /* 0x00006005000075a7 */ /* 0x0002e600080211ff */
[----:B---3--:R-:W-:Y:S05]  /*a100*/  @!P1 NANOSLEEP.SYNCS 0x989680 ;  /* 0x009896800000995d */ /* 0x008fea0003900000 */
[----:B------:R-:W3:Y:S02]  /*a110*/  @!P1 SYNCS.PHASECHK.TRANS64 P1, [R0+URZ+0x60], R5 ;  /* 0x00006005000095a7 */ /* 0x000ee400080210ff */
[----:B---3--:R-:W-:Y:S05]  /*a120*/  @!P1 BRA `(.L_x_88) ;  /* 0xfffffffc00ec9947 */ /* 0x008fea000383ffff */
[----:B------:R-:W-:Y:S05]  /*a130*/  BRA `(.L_x_87) ;  /* 0xffffffbc00247947 */ /* 0x000fea000383ffff */
.L_x_90:
[----:B-1----:R1:W4:Y:S02]  /*a140*/  SYNCS.PHASECHK.TRANS64.TRYWAIT P0, [R110+URZ+0xd0], R3 ;  /* 0x0000d0036e0075a7 */ /* 0x00232400080011ff */
[----:B----4-:R-:W-:Y:S05]  /*a150*/  @!P0 NANOSLEEP.SYNCS 0x989680 ;  /* 0x009896800000895d */ /* 0x010fea0003900000 */
[----:B------:R-:W4:Y:S02]  /*a160*/  @!P0 SYNCS.PHASECHK.TRANS64 P0, [R110+URZ+0xd0], R3 ;  /* 0x0000d0036e0085a7 */ /* 0x000f2400080010ff */
[----:B----4-:R-:W-:Y:S05]  /*a170*/  @!P0 BRA `(.L_x_90) ;  /* 0xfffffffc00f08947 */ /* 0x010fea000383ffff */
[----:B------:R-:W-:Y:S05]  /*a180*/  BRA `(.L_x_89) ;  /* 0xffffffbc00bc7947 */ /* 0x000fea000383ffff */
.L_x_99:
[----:B-1----:R1:W2:Y:S02]  /*a190*/  SYNCS.PHASECHK.TRANS64.TRYWAIT P0, [R3+URZ+0x60], R0 ;  /* 0x00006000030075a7 */ /* 0x0022a400080011ff */
[----:B--2---:R-:W-:Y:S05]  /*a1a0*/  @!P0 NANOSLEEP.SYNCS 0x989680 ;  /* 0x009896800000895d */ /* 0x004fea0003900000 */
[----:B------:R-:W2:Y:S02]  /*a1b0*/  @!P0 SYNCS.PHASECHK.TRANS64 P0, [R3+URZ+0x60], R0 ;  /* 0x00006000030085a7 */ /* 0x000ea400080010ff */
[----:B--2---:R-:W-:Y:S05]  /*a1c0*/  @!P0 BRA `(.L_x_99) ;  /* 0xfffffffc00f08947 */ /* 0x004fea000383ffff */
[----:B------:R-:W-:Y:S05]  /*a1d0*/  BRA `(.L_x_98) ;  /* 0xffffffc800787947 */ /* 0x000fea000383ffff */
.L_x_107:
[----:B-1----:R1:W2:Y:S02]  /*a1e0*/  SYNCS.PHASECHK.TRANS64.TRYWAIT P0, [R3+URZ+0x60], R6 ;  /* 0x00006006030075a7 */ /* 0x0022a400080011ff */
[----:B--2---:R-:W-:Y:S05]  /*a1f0*/  @!P0 NANOSLEEP.SYNCS 0x989680 ;  /* 0x009896800000895d */ /* 0x004fea0003900000 */
[----:B------:R-:W2:Y:S02]  /*a200*/  @!P0 SYNCS.PHASECHK.TRANS64 P0, [R3+URZ+0x60], R6 ;  /* 0x00006006030085a7 */ /* 0x000ea400080010ff */
[----:B--2---:R-:W-:Y:S05]  /*a210*/  @!P0 BRA `(.L_x_107) ;  /* 0xfffffffc00f08947 */ /* 0x004fea000383ffff */
[----:B------:R-:W-:Y:S05]  /*a220*/  BRA `(.L_x_106) ;  /* 0xffffffd400d87947 */ /* 0x000fea000383ffff */
.L_x_115:
[----:B-1----:R1:W2:Y:S02]  /*a230*/  SYNCS.PHASECHK.TRANS64.TRYWAIT P0, [R114+URZ+0x60], R3 ;  /* 0x00006003720075a7 */ /* 0x0022a400080011ff */
[----:B--2---:R-:W-:Y:S05]  /*a240*/  @!P0 NANOSLEEP.SYNCS 0x989680 ;  /* 0x009896800000895d */ /* 0x004fea0003900000 */
[----:B------:R-:W2:Y:S02]  /*a250*/  @!P0 SYNCS.PHASECHK.TRANS64 P0, [R114+URZ+0x60], R3 ;  /* 0x00006003720085a7 */ /* 0x000ea400080010ff */
[----:B--2---:R-:W-:Y:S05]  /*a260*/  @!P0 BRA `(.L_x_115) ;  /* 0xfffffffc00f08947 */ /* 0x004fea000383ffff */
[----:B------:R-:W-:Y:S05]  /*a270*/  BRA `(.L_x_114) ;  /* 0xffffffe400387947 */ /* 0x000fea000383ffff */
        .weak           $__internal_0_$__cuda_sm10x_tcgen05_guardrail_trap_col_being_dealloced_not_returned_by_alloc
        .type           $__internal_0_$__cuda_sm10x_tcgen05_guardrail_trap_col_being_dealloced_not_returned_by_alloc,@function
        .size           $__internal_0_$__cuda_sm10x_tcgen05_guardrail_trap_col_being_dealloced_not_returned_by_alloc,($__internal_1_$__cuda_sm10x_tcgen05_guardrail_trap_phase_invalid_during_alloc - $__internal_0_$__cuda_sm10x_tcgen05_guardrail_trap_col_being_dealloced_not_returned_by_alloc)
$__internal_0_$__cuda_sm10x_tcgen05_guardrail_trap_col_being_dealloced_not_returned_by_alloc:
[----:B------:R-:W-:Y:S05]  /*a280*/  BPT.TRAP 0x1 ;  /* 0x000000040000795c */ /* 0x000fea0000300000 */
[----:B------:R-:W-:-:S04]  /*a290*/  HFMA2 R3, -RZ, RZ, 0, 0 ;  /* 0x00000000ff037431 */ /* 0x000fc800000001ff */
[----:B------:R-:W-:Y:S05]  /*a2a0*/  RET.REL.NODEC R2 `(_ZN7cutlass13device_kernelINS_4gemm6kernel13GemmUniversalIN4cute5tupleIJiiiiEEENS1_10collective13CollectiveMmaINS1_41MainloopSm100TmaUmmaWarpSpecializedSparseILi6ELi2ELi2ENS5_IJNS4_1CILi1EEESB_SB_EEEEENS5_IJNSA_ILi128EEESE_NSA_ILi64EEEEEENS_10bfloat16_tENS5_IJNS4_6LayoutINS5_IJiNS5_IJNSA_ILi2EEEiEEEiEEENS5_IJlNS5_IJSB_SJ_EEElEEEEENSI_INS5_IJNS5_IJNS5_IJNSA_ILi8EEESJ_SP_EEEiEEENS5_IJNS5_IJNSA_ILi16EEESJ_NSA_ILi4EEEEEEiEEEiEEENS5_IJNS5_IJNS5_IJSE_SS_NSA_ILi2048EEEEEENSA_ILi16384EEEEEENS5_IJNS5_IJSB_NSA_ILi1024EEENSA_ILi32EEEEEElEEElEEEEEEEESH_NS5_IJlSB_lEEENS4_8TiledMMAINS4_8MMA_AtomIJNS4_27SM100_MMA_F16BF16_SS_SPARSEISH_SH_fLi128ELi128ELNS4_4UMMA5MajorE0ELS1D_0ELNS1C_7ScaleInE0ELS1E_0EEEEEENSI_ISC_NS5_IJNSA_ILi0EEES1H_S1H_EEEEENS5_IJNS4_10UnderscoreES1K_S1K_EEEEENS4_13SM90_TMA_LOADENS4_14ComposedLayoutINS4_7SwizzleILi2ELi4ELi3EEENS4_25smem_sparse_ptr_flag_bitsILi2ELi16EEENSI_INS5_IJNS5_IJSB_SP_EEENS5_IJSJ_S12_EEEEEENS5_IJNS5_IJS1H_SF_EEESM_EEEEEEEvNS4_8identityES1N_NS1O_INS1P_ILi3ELi4ELi3EEENS4_18smem_ptr_flag_bitsILi16EEENSI_INS5_IJSP_SF_EEENS5_IJSF_SB_EEEEEEEvS20_EENS_8epilogue10collective18CollectiveEpilogueINS29_23Sm100TmaWarpSpecializedILi4ELi2ELi32ELb1ELb0EEEJSG_NS5_IJNSI_ISE_SB_EENSI_IS12_SB_EEEEEfNS5_IJSB_llEEEfS2H_NS29_6fusion15FusionCallbacksIS2D_NS2I_17LinearCombinationIffffLNS_15FloatRoundStyleE2EEESG_S2G_JEEENS4_5SM1004TMEM4LOAD26SM100_TMEM_LOAD_32dp32b32xES1N_NS1O_INS1P_ILi2ELi5ELi2EEENS22_ILi32EEENSI_INS5_IJS12_ST_EEENS5_IJSB_S12_EEEEEEENS4_39AutoVectorizingCopyWithAssumedAlignmentILi128EEENS4_14SM90_TMA_STOREES2X_S2Z_S2Z_EEEvvEEEEvNT_6ParamsE) ;  /* 0xffffff5c02547950 */ /* 0x000fea0003c3ffff */
        .weak           $__internal_1_$__cuda_sm10x_tcgen05_guardrail_trap_phase_invalid_during_alloc
        .type           $__internal_1_$__cuda_sm10x_tcgen05_guardrail_trap_phase_invalid_during_alloc,@function
        .size           $__internal_1_$__cuda_sm10x_tcgen05_guardrail_trap_phase_invalid_during_alloc,($__internal_2_$__cuda_sm10x_tcgen05_guardrail_trap_unallocated_columns_being_dealloced - $__internal_1_$__cuda_sm10x_tcgen05_guardrail_trap_phase_invalid_during_alloc)
$__internal_1_$__cuda_sm10x_tcgen05_guardrail_trap_phase_invalid_during_alloc:
[----:B------:R-:W-:Y:S05]  /*a2b0*/  BPT.TRAP 0x1 ;  /* 0x000000040000795c */ /* 0x000fea0000300000 */
[----:B------:R-:W-:-:S04]  /*a2c0*/  MOV R3, 0x0 ;  /* 0x0000000000037802 */ /* 0x000fc80000000f00 */
[----:B------:R-:W-:Y:S05]  /*a2d0*/  RET.REL.NODEC R2 `(_ZN7cutlass13device_kernelINS_4gemm6kernel13GemmUniversalIN4cute5tupleIJiiiiEEENS1_10collective13CollectiveMmaINS1_41MainloopSm100TmaUmmaWarpSpecializedSparseILi6ELi2ELi2ENS5_IJNS4_1CILi1EEESB_SB_EEEEENS5_IJNSA_ILi128EEESE_NSA_ILi64EEEEEENS_10bfloat16_tENS5_IJNS4_6LayoutINS5_IJiNS5_IJNSA_ILi2EEEiEEEiEEENS5_IJlNS5_IJSB_SJ_EEElEEEEENSI_INS5_IJNS5_IJNS5_IJNSA_ILi8EEESJ_SP_EEEiEEENS5_IJNS5_IJNSA_ILi16EEESJ_NSA_ILi4EEEEEEiEEEiEEENS5_IJNS5_IJNS5_IJSE_SS_NSA_ILi2048EEEEEENSA_ILi16384EEEEEENS5_IJNS5_IJSB_NSA_ILi1024EEENSA_ILi32EEEEEElEEElEEEEEEEESH_NS5_IJlSB_lEEENS4_8TiledMMAINS4_8MMA_AtomIJNS4_27SM100_MMA_F16BF16_SS_SPARSEISH_SH_fLi128ELi128ELNS4_4UMMA5MajorE0ELS1D_0ELNS1C_7ScaleInE0ELS1E_0EEEEEENSI_ISC_NS5_IJNSA_ILi0EEES1H_S1H_EEEEENS5_IJNS4_10UnderscoreES1K_S1K_EEEEENS4_13SM90_TMA_LOADENS4_14ComposedLayoutINS4_7SwizzleILi2ELi4ELi3EEENS4_25smem_sparse_ptr_flag_bitsILi2ELi16EEENSI_INS5_IJNS5_IJSB_SP_EEENS5_IJSJ_S12_EEEEEENS5_IJNS5_IJS1H_SF_EEESM_EEEEEEEvNS4_8identityES1N_NS1O_INS1P_ILi3ELi4ELi3EEENS4_18smem_ptr_flag_bitsILi16EEENSI_INS5_IJSP_SF_EEENS5_IJSF_SB_EEEEEEEvS20_EENS_8epilogue10collective18CollectiveEpilogueINS29_23Sm100TmaWarpSpecializedILi4ELi2ELi32ELb1ELb0EEEJSG_NS5_IJNSI_ISE_SB_EENSI_IS12_SB_EEEEEfNS5_IJSB_llEEEfS2H_NS29_6fusion15FusionCallbacksIS2D_NS2I_17LinearCombinationIffffLNS_15FloatRoundStyleE2EEESG_S2G_JEEENS4_5SM1004TMEM4LOAD26SM100_TMEM_LOAD_32dp32b32xES1N_NS1O_INS1P_ILi2ELi5ELi2EEENS22_ILi32EEENSI_INS5_IJS12_ST_EEENS5_IJSB_S12_EEEEEEENS4_39AutoVectorizingCopyWithAssumedAlignmentILi128EEENS4_14SM90_TMA_STOREES2X_S2Z_S2Z_EEEvvEEEEvNT_6ParamsE) ;  /* 0xffffff5c02487950 */ /* 0x000fea0003c3ffff */
        .weak           $__internal_2_$__cuda_sm10x_tcgen05_guardrail_trap_unallocated_columns_being_dealloced
        .type           $__internal_2_$__cuda_sm10x_tcgen05_guardrail_trap_unallocated_columns_being_dealloced,@function
        .size           $__internal_2_$__cuda_sm10x_tcgen05_guardrail_trap_unallocated_columns_being_dealloced,(.L_x_169 - $__internal_2_$__cuda_sm10x_tcgen05_guardrail_trap_unallocated_columns_being_dealloced)
$__internal_2_$__cuda_sm10x_tcgen05_guardrail_trap_unallocated_columns_being_dealloced:
[----:B------:R-:W-:Y:S05]  /*a2e0*/  BPT.TRAP 0x1 ;  /* 0x000000040000795c */ /* 0x000fea0000300000 */
[----:B------:R-:W-:-:S04]  /*a2f0*/  HFMA2 R3, -RZ, RZ, 0, 0 ;  /* 0x00000000ff037431 */ /* 0x000fc800000001ff */
[----:B------:R-:W-:Y:S05]  /*a300*/  RET.REL.NODEC R2 `(_ZN7cutlass13device_kernelINS_4gemm6kernel13GemmUniversalIN4cute5tupleIJiiiiEEENS1_10collective13CollectiveMmaINS1_41MainloopSm100TmaUmmaWarpSpecializedSparseILi6ELi2ELi2ENS5_IJNS4_1CILi1EEESB_SB_EEEEENS5_IJNSA_ILi128EEESE_NSA_ILi64EEEEEENS_10bfloat16_tENS5_IJNS4_6LayoutINS5_IJiNS5_IJNSA_ILi2EEEiEEEiEEENS5_IJlNS5_IJSB_SJ_EEElEEEEENSI_INS5_IJNS5_IJNS5_IJNSA_ILi8EEESJ_SP_EEEiEEENS5_IJNS5_IJNSA_ILi16EEESJ_NSA_ILi4EEEEEEiEEEiEEENS5_IJNS5_IJNS5_IJSE_SS_NSA_ILi2048EEEEEENSA_ILi16384EEEEEENS5_IJNS5_IJSB_NSA_ILi1024EEENSA_ILi32EEEEEElEEElEEEEEEEESH_NS5_IJlSB_lEEENS4_8TiledMMAINS4_8MMA_AtomIJNS4_27SM100_MMA_F16BF16_SS_SPARSEISH_SH_fLi128ELi128ELNS4_4UMMA5MajorE0ELS1D_0ELNS1C_7ScaleInE0ELS1E_0EEEEEENSI_ISC_NS5_IJNSA_ILi0EEES1H_S1H_EEEEENS5_IJNS4_10UnderscoreES1K_S1K_EEEEENS4_13SM90_TMA_LOADENS4_14ComposedLayoutINS4_7SwizzleILi2ELi4ELi3EEENS4_25smem_sparse_ptr_flag_bitsILi2ELi16EEENSI_INS5_IJNS5_IJSB_SP_EEENS5_IJSJ_S12_EEEEEENS5_IJNS5_IJS1H_SF_EEESM_EEEEEEEvNS4_8identityES1N_NS1O_INS1P_ILi3ELi4ELi3EEENS4_18smem_ptr_flag_bitsILi16EEENSI_INS5_IJSP_SF_EEENS5_IJSF_SB_EEEEEEEvS20_EENS_8epilogue10collective18CollectiveEpilogueINS29_23Sm100TmaWarpSpecializedILi4ELi2ELi32ELb1ELb0EEEJSG_NS5_IJNSI_ISE_SB_EENSI_IS12_SB_EEEEEfNS5_IJSB_llEEEfS2H_NS29_6fusion15FusionCallbacksIS2D_NS2I_17LinearCombinationIffffLNS_15FloatRoundStyleE2EEESG_S2G_JEEENS4_5SM1004TMEM4LOAD26SM100_TMEM_LOAD_32dp32b32xES1N_NS1O_INS1P_ILi2ELi5ELi2EEENS22_ILi32EEENSI_INS5_IJS12_ST_EEENS5_IJSB_S12_EEEEEEENS4_39AutoVectorizingCopyWithAssumedAlignmentILi128EEENS4_14SM90_TMA_STOREES2X_S2Z_S2Z_EEEvvEEEEvNT_6ParamsE) ;  /* 0xffffff5c023c7950 */ /* 0x000fea0003c3ffff */
.L_x_168:
[----:B------:R-:W-:-:S00]  /*a310*/  BRA `(.L_x_168) ;  /* 0xfffffffc00fc7947 */ /* 0x000fc0000383ffff */
[----:B------:R-:W-:-:S00]  /*a320*/  NOP ;  /* 0x0000000000007918 */ /* 0x000fc00000000000 */
        /* <DEDUP_REMOVED lines=13> */
.L_x_169:


//--------------------- .nv.global.init           --------------------------
	.section	.nv.global.init,"aw",@progbits
.nv.global.init:
	.type		$str$27,@object
	.size		$str$27,($str$28 - $str$27)
$str$27:
        /*0000*/ 	.byte	0x28, 0x61, 0x64, 0x64, 0x72, 0x65, 0x73, 0x73, 0x20, 0x26, 0x20, 0x6d, 0x61, 0x73, 0x6b, 0x29
        /*0010*/ 	.byte	0x20, 0x3d, 0x3d, 0x20, 0x30, 0x00
	.type		$str$28,@object
	.size		$str$28,($str$26 - $str$28)
$str$28:
        /*0016*/ 	.byte	0x2f, 0x74, 0x6d, 0x70, 0x2f, 0x63, 0x75, 0x74, 0x6c, 0x61, 0x73, 0x73, 0x5f, 0x73, 0x77, 0x65
        /*0026*/ 	.byte	0x65, 0x70, 0x5f, 0x73, 0x72, 0x63, 0x2f, 0x69, 0x6e, 0x63, 0x6c, 0x75, 0x64, 0x65, 0x2f, 0x63
        /*0036*/ 	.byte	0x75, 0x74, 0x65, 0x2f, 0x70, 0x6f, 0x69, 0x6e, 0x74, 0x65, 0x72, 0x5f, 0x66, 0x6c, 0x61, 0x67
        /*0046*/ 	.byte	0x67, 0x65, 0x64, 0x2e, 0x68, 0x70, 0x70, 0x00
	.type		$str$26,@object
	.size		$str$26,($str$25 - $str$26)
$str$26:
        /*004e*/ 	.byte	0x2f, 0x74, 0x6d, 0x70, 0x2f, 0x63, 0x75, 0x74, 0x6c, 0x61, 0x73, 0x73, 0x5f, 0x73, 0x77, 0x65
        /*005e*/ 	.byte	0x65, 0x70, 0x5f, 0x73, 0x72, 0x63, 0x2f, 0x69, 0x6e, 0x63, 0x6c, 0x75, 0x64, 0x65, 0x2f, 0x63
        /*006e*/ 	.byte	0x75, 0x74, 0x65, 0x2f, 0x61, 0x74, 0x6f, 0x6d, 0x2f, 0x63, 0x6f, 0x70, 0x79, 0x5f, 0x74, 0x72
        /*007e*/ 	.byte	0x61, 0x69, 0x74, 0x73, 0x5f, 0x73, 0x6d, 0x31, 0x30, 0x30, 0x2e, 0x68, 0x70, 0x70, 0x00
	.type		$str$25,@object
	.size		$str$25,(__unnamed_1 - $str$25)
$str$25:
        /*008d*/ 	.byte	0x28, 0x28, 0x75, 0x69, 0x6e, 0x74, 0x33, 0x32, 0x5f, 0x74, 0x28, 0x74, 0x68, 0x72, 0x65, 0x61
        /*009d*/ 	.byte	0x64, 0x49, 0x64, 0x78, 0x2e, 0x78, 0x29, 0x20, 0x2f, 0x20, 0x33, 0x32, 0x29, 0x20, 0x25, 0x20
        /*00ad*/ 	.byte	0x34, 0x29, 0x20, 0x3d, 0x3d, 0x20, 0x28, 0x28, 0x28, 0x74, 0x6d, 0x65, 0x6d, 0x5f, 0x61, 0x64
        /*00bd*/ 	.byte	0x64, 0x72, 0x20, 0x3e, 0x3e, 0x20, 0x31, 0x36, 0x29, 0x20, 0x2f, 0x20, 0x33, 0x32, 0x29, 0x20
        /*00cd*/ 	.byte	0x25, 0x20, 0x34, 0x29, 0x00
	.type		__unnamed_1,@object
	.size		__unnamed_1,(__unnamed_2 - __unnamed_1)
__unnamed_1:
        /*00d2*/ 	.byte	0x61, 0x75, 0x74, 0x6f, 0x20, 0x63, 0x75, 0x74, 0x65, 0x3a, 0x3a, 0x61, 0x73, 0x5f, 0x70, 0x6f
        /* <DEDUP_REMOVED lines=23> */
        /*0252*/ 	.byte	0x3a, 0x3a, 0x43, 0x3c, 0x34, 0x30, 0x39, 0x36, 0x3e, 0x3e, 0x3e, 0x3e, 0x5d, 0x00
	.type		__unnamed_2,@object
	.size		__unnamed_2,(.L_2 - __unnamed_2)
__unnamed_2:
        /* <DEDUP_REMOVED lines=42> */
        /*0500*/ 	.byte	0x3e, 0x5d, 0x00
.L_2:


//--------------------- .nv.shared._ZN7cutlass13device_kernelINS_4gemm6kernel13GemmUniversalIN4cute5tupleIJiiiiEEENS1_10collective13CollectiveMmaINS1_41MainloopSm100TmaUmmaWarpSpecializedSparseILi6ELi2ELi2ENS5_IJNS4_1CILi1EEESB_SB_EEEEENS5_IJNSA_ILi128EEESE_NSA_ILi64EEEEEENS_10bfloat16_tENS5_IJNS4_6LayoutINS5_IJiNS5_IJNSA_ILi2EEEiEEEiEEENS5_IJlNS5_IJSB_SJ_EEElEEEEENSI_INS5_IJNS5_IJNS5_IJNSA_ILi8EEESJ_SP_EEEiEEENS5_IJNS5_IJNSA_ILi16EEESJ_NSA_ILi4EEEEEEiEEEiEEENS5_IJNS5_IJNS5_IJSE_SS_NSA_ILi2048EEEEEENSA_ILi16384EEEEEENS5_IJNS5_IJSB_NSA_ILi1024EEENSA_ILi32EEEEEElEEElEEEEEEEESH_NS5_IJlSB_lEEENS4_8TiledMMAINS4_8MMA_AtomIJNS4_27SM100_MMA_F16BF16_SS_SPARSEISH_SH_fLi128ELi128ELNS4_4UMMA5MajorE0ELS1D_0ELNS1C_7ScaleInE0ELS1E_0EEEEEENSI_ISC_NS5_IJNSA_ILi0EEES1H_S1H_EEEEENS5_IJNS4_10UnderscoreES1K_S1K_EEEEENS4_13SM90_TMA_LOADENS4_14ComposedLayoutINS4_7SwizzleILi2ELi4ELi3EEENS4_25smem_sparse_ptr_flag_bitsILi2ELi16EEENSI_INS5_IJNS5_IJSB_SP_EEENS5_IJSJ_S12_EEEEEENS5_IJNS5_IJS1H_SF_EEESM_EEEEEEEvNS4_8identityES1N_NS1O_INS1P_ILi3ELi4ELi3EEENS4_18smem_ptr_flag_bitsILi16EEENSI_INS5_IJSP_SF_EEENS5_IJSF_SB_EEEEEEEvS20_EENS_8epilogue10collective18CollectiveEpilogueINS29_23Sm100TmaWarpSpecializedILi4ELi2ELi32ELb1ELb0EEEJSG_NS5_IJNSI_ISE_SB_EENSI_IS12_SB_EEEEEfNS5_IJSB_llEEEfS2H_NS29_6fusion15FusionCallbacksIS2D_NS2I_17LinearCombinationIffffLNS_15FloatRoundStyleE2EEESG_S2G_JEEENS4_5SM1004TMEM4LOAD26SM100_TMEM_LOAD_32dp32b32xES1N_NS1O_INS1P_ILi2ELi5ELi2EEENS22_ILi32EEENSI_INS5_IJS12_ST_EEENS5_IJSB_S12_EEEEEEENS4_39AutoVectorizingCopyWithAssumedAlignmentILi128EEENS4_14SM90_TMA_STOREES2X_S2Z_S2Z_EEEvvEEEEvNT_6ParamsE --------------------------
	.section	.nv.shared._ZN7cutlass13device_kernelINS_4gemm6kernel13GemmUniversalIN4cute5tupleIJiiiiEEENS1_10collective13CollectiveMmaINS1_41MainloopSm100TmaUmmaWarpSpecializedSparseILi6ELi2ELi2ENS5_IJNS4_1CILi1EEESB_SB_EEEEENS5_IJNSA_ILi128EEESE_NSA_ILi64EEEEEENS_10bfloat16_tENS5_IJNS4_6LayoutINS5_IJiNS5_IJNSA_ILi2EEEiEEEiEEENS5_IJlNS5_IJSB_SJ_EEElEEEEENSI_INS5_IJNS5_IJNS5_IJNSA_ILi8EEESJ_SP_EEEiEEENS5_IJNS5_IJNSA_ILi16EEESJ_NSA_ILi4EEEEEEiEEEiEEENS5_IJNS5_IJNS5_IJSE_SS_NSA_ILi2048EEEEEENSA_ILi16384EEEEEENS5_IJNS5_IJSB_NSA_ILi1024EEENSA_ILi32EEEEEElEEElEEEEEEEESH_NS5_IJlSB_lEEENS4_8TiledMMAINS4_8MMA_AtomIJNS4_27SM100_MMA_F16BF16_SS_SPARSEISH_SH_fLi128ELi128ELNS4_4UMMA5MajorE0ELS1D_0ELNS1C_7ScaleInE0ELS1E_0EEEEEENSI_ISC_NS5_IJNSA_ILi0EEES1H_S1H_EEEEENS5_IJNS4_10UnderscoreES1K_S1K_EEEEENS4_13SM90_TMA_LOADENS4_14ComposedLayoutINS4_7SwizzleILi2ELi4ELi3EEENS4_25smem_sparse_ptr_flag_bitsILi2ELi16EEENSI_INS5_IJNS5_IJSB_SP_EEENS5_IJSJ_S12_EEEEEENS5_IJNS5_IJS1H_SF_EEESM_EEEEEEEvNS4_8identityES1N_NS1O_INS1P_ILi3ELi4ELi3EEENS4_18smem_ptr_flag_bitsILi16EEENSI_INS5_IJSP_SF_EEENS5_IJSF_SB_EEEEEEEvS20_EENS_8epilogue10collective18CollectiveEpilogueINS29_23Sm100TmaWarpSpecializedILi4ELi2ELi32ELb1ELb0EEEJSG_NS5_IJNSI_ISE_SB_EENSI_IS12_SB_EEEEEfNS5_IJSB_llEEEfS2H_NS29_6fusion15FusionCallbacksIS2D_NS2I_17LinearCombinationIffffLNS_15FloatRoundStyleE2EEESG_S2G_JEEENS4_5SM1004TMEM4LOAD26SM100_TMEM_LOAD_32dp32b32xES1N_NS1O_INS1P_ILi2ELi5ELi2EEENS22_ILi32EEENSI_INS5_IJS12_ST_EEENS5_IJSB_S12_EEEEEEENS4_39AutoVectorizingCopyWithAssumedAlignmentILi128EEENS4_14SM90_TMA_STOREES2X_S2Z_S2Z_EEEvvEEEEvNT_6ParamsE,"aw",@nobits
	.sectionflags	@""
	.align	16
	.zero		1024


//--------------------- .nv.shared.reserved.0     --------------------------
	.section	.nv.shared.reserved.0,"aw",@nobits
	.weak		__nv_reservedSMEM_offset_0_alias
	.size		__nv_reservedSMEM_offset_0_alias, 0, 64
	.other		__nv_reservedSMEM_offset_0_alias,@"STO_CUDA_RESERVED_SHARED STV_DEFAULT"
__nv_reservedSMEM_offset_0_alias:
	.zero		0
.nv.shared.reserved.0:
	.zero		64
	.weak		__nv_reservedSMEM_tcgen05_partition
	.type		__nv_reservedSMEM_tcgen05_partition,@object
	.size		__nv_reservedSMEM_tcgen05_partition,(.L_0 - __nv_reservedSMEM_tcgen05_partition)
__nv_reservedSMEM_tcgen05_partition:
	.zero		32
.L_0:


//--------------------- .nv.global                --------------------------
	.section	.nv.global,"aw",@nobits
.nv.global:
	.type		_ZN39_INTERNAL_201a743a_4_k_cu_b126a7e2_39734cute1_E,@object
	.size		_ZN39_INTERNAL_201a743a_4_k_cu_b126a7e2_39734cute1_E,(_ZN39_INTERNAL_201a743a_4_k_cu_b126a7e2_39734cuda3std3__45__cpo6cbeginE - _ZN39_INTERNAL_201a743a_4_k_cu_b126a7e2_39734cute1_E)
_ZN39_INTERNAL_201a743a_4_k_cu_b126a7e2_39734cute1_E:
	.zero		1
	.type		_ZN39_INTERNAL_201a743a_4_k_cu_b126a7e2_39734cuda3std3__45__cpo6cbeginE,@object
	.size		_ZN39_INTERNAL_201a743a_4_k_cu_b126a7e2_39734cuda3std3__45__cpo6cbeginE,(_ZN39_INTERNAL_201a743a_4_k_cu_b126a7e2_39734cuda3std3__48in_placeE - _ZN39_INTERNAL_201a743a_4_k_cu_b126a7e2_39734cuda3std3__45__cpo6cbeginE)
_ZN39_INTERNAL_201a743a_4_k_cu_b126a7e2_39734cuda3std3__45__cpo6cbeginE:
	.zero		1
	.type		_ZN39_INTERNAL_201a743a_4_k_cu_b126a7e2_39734cuda3std3__48in_placeE,@object
	.size		_ZN39_INTERNAL_201a743a_4_k_cu_b126a7e2_39734cuda3std3__48in_placeE,(_ZN39_INTERNAL_201a743a_4_k_cu_b126a7e2_39734cuda3std6ranges3__45__cpo9iter_moveE - _ZN39_INTERNAL_201a743a_4_k_cu_b126a7e2_39734cuda3std3__48in_placeE)
_ZN39_INTERNAL_201a743a_4_k_cu_b126a7e2_39734cuda3std3__48in_placeE:
	.zero		1
	.type		_ZN39_INTERNAL_201a743a_4_k_cu_b126a7e2_39734cuda3std6ranges3__45__cpo9iter_moveE,@object
	.size		_ZN39_INTERNAL_201a743a_4_k_cu_b126a7e2_39734cuda3std6ranges3__45__cpo9iter_moveE,(_ZN39_INTERNAL_201a743a_4_k_cu_b126a7e2_39734cuda3std3__45__cpo5beginE - _ZN39_INTERNAL_201a743a_4_k_cu_b126a7e2_39734cuda3std6ranges3__45__cpo9iter_moveE)
_ZN39_INTERNAL_201a743a_4_k_cu_b126a7e2_39734cuda3std6ranges3__45__cpo9iter_moveE:
	.zero		1
	.type		_ZN39_INTERNAL_201a743a_4_k_cu_b126a7e2_39734cuda3std3__45__cpo5beginE,@object
	.size		_ZN39_INTERNAL_201a743a_4_k_cu_b126a7e2_39734cuda3std3__45__cpo5beginE,(_ZN39_INTERNAL_201a743a_4_k_cu_b126a7e2_39734cuda3std3__441_GLOBAL__N__201a743a_4_k_cu_b126a7e2_39736ignoreE - _ZN39_INTERNAL_201a743a_4_k_cu_b126a7e2_39734cuda3std3__45__cpo5beginE)
_ZN39_INTERNAL_201a743a_4_k_cu_b126a7e2_39734cuda3std3__45__cpo5beginE:
	.zero		1
	.type		_ZN39_INTERNAL_201a743a_4_k_cu_b126a7e2_39734cuda3std3__441_GLOBAL__N__201a743a_4_k_cu_b126a7e2_39736ignoreE,@object
	.size		_ZN39_INTERNAL_201a743a_4_k_cu_b126a7e2_39734cuda3std3__441_GLOBAL__N__201a743a_4_k_cu_b126a7e2_39736ignoreE,(_ZN39_INTERNAL_201a743a_4_k_cu_b126a7e2_39734cute7productE - _ZN39_INTERNAL_201a743a_4_k_cu_b126a7e2_39734cuda3std3__441_GLOBAL__N__201a743a_4_k_cu_b126a7e2_39736ignoreE)
_ZN39_INTERNAL_201a743a_4_k_cu_b126a7e2_39734cuda3std3__441_GLOBAL__N__201a743a_4_k_cu_b126a7e2_39736ignoreE:
	.zero		1
	.type		_ZN39_INTERNAL_201a743a_4_k_cu_b126a7e2_39734cute7productE,@object
	.size		_ZN39_INTERNAL_201a743a_4_k_cu_b126a7e2_39734cute7productE,(_ZN39_INTERNAL_201a743a_4_k_cu_b126a7e2_39734cuda3std3__45__cpo3endE - _ZN39_INTERNAL_201a743a_4_k_cu_b126a7e2_39734cute7productE)
_ZN39_INTERNAL_201a743a_4_k_cu_b126a7e2_39734cute7productE:
	.zero		1
	.type		_ZN39_INTERNAL_201a743a_4_k_cu_b126a7e2_39734cuda3std3__45__cpo3endE,@object
	.size		_ZN39_INTERNAL_201a743a_4_k_cu_b126a7e2_39734cuda3std3__45__cpo3endE,(_ZN39_INTERNAL_201a743a_4_k_cu_b126a7e2_39734cuda3std3__419piecewise_constructE - _ZN39_INTERNAL_201a743a_4_k_cu_b126a7e2_39734cuda3std3__45__cpo3endE)
_ZN39_INTERNAL_201a743a_4_k_cu_b126a7e2_39734cuda3std3__45__cpo3endE:
	.zero		1
	.type		_ZN39_INTERNAL_201a743a_4_k_cu_b126a7e2_39734cuda3std3__419piecewise_constructE,@object
	.size		_ZN39_INTERNAL_201a743a_4_k_cu_b126a7e2_39734cuda3std3__419piecewise_constructE,(_ZN39_INTERNAL_201a743a_4_k_cu_b126a7e2_39734cuda3std3__45__cpo4cendE - _ZN39_INTERNAL_201a743a_4_k_cu_b126a7e2_39734cuda3std3__419piecewise_constructE)
_ZN39_INTERNAL_201a743a_4_k_cu_b126a7e2_39734cuda3std3__419piecewise_constructE:
	.zero		1
	.type		_ZN39_INTERNAL_201a743a_4_k_cu_b126a7e2_39734cuda3std3__45__cpo4cendE,@object
	.size		_ZN39_INTERNAL_201a743a_4_k_cu_b126a7e2_39734cuda3std3__45__cpo4cendE,(_ZN39_INTERNAL_201a743a_4_k_cu_b126a7e2_39734cuda3std6ranges3__45__cpo4swapE - _ZN39_INTERNAL_201a743a_4_k_cu_b126a7e2_39734cuda3std3__45__cpo4cendE)
_ZN39_INTERNAL_201a743a_4_k_cu_b126a7e2_39734cuda3std3__45__cpo4cendE:
	.zero		1
	.type		_ZN39_INTERNAL_201a743a_4_k_cu_b126a7e2_39734cuda3std6ranges3__45__cpo4swapE,@object
	.size		_ZN39_INTERNAL_201a743a_4_k_cu_b126a7e2_39734cuda3std6ranges3__45__cpo4swapE,(.L_10 - _ZN39_INTERNAL_201a743a_4_k_cu_b126a7e2_39734cuda3std6ranges3__45__cpo4swapE)
_ZN39_INTERNAL_201a743a_4_k_cu_b126a7e2_39734cuda3std6ranges3__45__cpo4swapE:
	.zero		1
.L_10:


//--------------------- .nv.constant0._ZN7cutlass13device_kernelINS_4gemm6kernel13GemmUniversalIN4cute5tupleIJiiiiEEENS1_10collective13CollectiveMmaINS1_41MainloopSm100TmaUmmaWarpSpecializedSparseILi6ELi2ELi2ENS5_IJNS4_1CILi1EEESB_SB_EEEEENS5_IJNSA_ILi128EEESE_NSA_ILi64EEEEEENS_10bfloat16_tENS5_IJNS4_6LayoutINS5_IJiNS5_IJNSA_ILi2EEEiEEEiEEENS5_IJlNS5_IJSB_SJ_EEElEEEEENSI_INS5_IJNS5_IJNS5_IJNSA_ILi8EEESJ_SP_EEEiEEENS5_IJNS5_IJNSA_ILi16EEESJ_NSA_ILi4EEEEEEiEEEiEEENS5_IJNS5_IJNS5_IJSE_SS_NSA_ILi2048EEEEEENSA_ILi16384EEEEEENS5_IJNS5_IJSB_NSA_ILi1024EEENSA_ILi32EEEEEElEEElEEEEEEEESH_NS5_IJlSB_lEEENS4_8TiledMMAINS4_8MMA_AtomIJNS4_27SM100_MMA_F16BF16_SS_SPARSEISH_SH_fLi128ELi128ELNS4_4UMMA5MajorE0ELS1D_0ELNS1C_7ScaleInE0ELS1E_0EEEEEENSI_ISC_NS5_IJNSA_ILi0EEES1H_S1H_EEEEENS5_IJNS4_10UnderscoreES1K_S1K_EEEEENS4_13SM90_TMA_LOADENS4_14ComposedLayoutINS4_7SwizzleILi2ELi4ELi3EEENS4_25smem_sparse_ptr_flag_bitsILi2ELi16EEENSI_INS5_IJNS5_IJSB_SP_EEENS5_IJSJ_S12_EEEEEENS5_IJNS5_IJS1H_SF_EEESM_EEEEEEEvNS4_8identityES1N_NS1O_INS1P_ILi3ELi4ELi3EEENS4_18smem_ptr_flag_bitsILi16EEENSI_INS5_IJSP_SF_EEENS5_IJSF_SB_EEEEEEEvS20_EENS_8epilogue10collective18CollectiveEpilogueINS29_23Sm100TmaWarpSpecializedILi4ELi2ELi32ELb1ELb0EEEJSG_NS5_IJNSI_ISE_SB_EENSI_IS12_SB_EEEEEfNS5_IJSB_llEEEfS2H_NS29_6fusion15FusionCallbacksIS2D_NS2I_17LinearCombinationIffffLNS_15FloatRoundStyleE2EEESG_S2G_JEEENS4_5SM1004TMEM4LOAD26SM100_TMEM_LOAD_32dp32b32xES1N_NS1O_INS1P_ILi2ELi5ELi2EEENS22_ILi32EEENSI_INS5_IJS12_ST_EEENS5_IJSB_S12_EEEEEEENS4_39AutoVectorizingCopyWithAssumedAlignmentILi128EEENS4_14SM90_TMA_STOREES2X_S2Z_S2Z_EEEvvEEEEvNT_6ParamsE --------------------------
	.section	.nv.constant0._ZN7cutlass13device_kernelINS_4gemm6kernel13GemmUniversalIN4cute5tupleIJiiiiEEENS1_10collective13CollectiveMmaINS1_41MainloopSm100TmaUmmaWarpSpecializedSparseILi6ELi2ELi2ENS5_IJNS4_1CILi1EEESB_SB_EEEEENS5_IJNSA_ILi128EEESE_NSA_ILi64EEEEEENS_10bfloat16_tENS5_IJNS4_6LayoutINS5_IJiNS5_IJNSA_ILi2EEEiEEEiEEENS5_IJlNS5_IJSB_SJ_EEElEEEEENSI_INS5_IJNS5_IJNS5_IJNSA_ILi8EEESJ_SP_EEEiEEENS5_IJNS5_IJNSA_ILi16EEESJ_NSA_ILi4EEEEEEiEEEiEEENS5_IJNS5_IJNS5_IJSE_SS_NSA_ILi2048EEEEEENSA_ILi16384EEEEEENS5_IJNS5_IJSB_NSA_ILi1024EEENSA_ILi32EEEEEElEEElEEEEEEEESH_NS5_IJlSB_lEEENS4_8TiledMMAINS4_8MMA_AtomIJNS4_27SM100_MMA_F16BF16_SS_SPARSEISH_SH_fLi128ELi128ELNS4_4UMMA5MajorE0ELS1D_0ELNS1C_7ScaleInE0ELS1E_0EEEEEENSI_ISC_NS5_IJNSA_ILi0EEES1H_S1H_EEEEENS5_IJNS4_10UnderscoreES1K_S1K_EEEEENS4_13SM90_TMA_LOADENS4_14ComposedLayoutINS4_7SwizzleILi2ELi4ELi3EEENS4_25smem_sparse_ptr_flag_bitsILi2ELi16EEENSI_INS5_IJNS5_IJSB_SP_EEENS5_IJSJ_S12_EEEEEENS5_IJNS5_IJS1H_SF_EEESM_EEEEEEEvNS4_8identityES1N_NS1O_INS1P_ILi3ELi4ELi3EEENS4_18smem_ptr_flag_bitsILi16EEENSI_INS5_IJSP_SF_EEENS5_IJSF_SB_EEEEEEEvS20_EENS_8epilogue10collective18CollectiveEpilogueINS29_23Sm100TmaWarpSpecializedILi4ELi2ELi32ELb1ELb0EEEJSG_NS5_IJNSI_ISE_SB_EENSI_IS12_SB_EEEEEfNS5_IJSB_llEEEfS2H_NS29_6fusion15FusionCallbacksIS2D_NS2I_17LinearCombinationIffffLNS_15FloatRoundStyleE2EEESG_S2G_JEEENS4_5SM1004TMEM4LOAD26SM100_TMEM_LOAD_32dp32b32xES1N_NS1O_INS1P_ILi2ELi5ELi2EEENS22_ILi32EEENSI_INS5_IJS12_ST_EEENS5_IJSB_S12_EEEEEEENS4_39AutoVectorizingCopyWithAssumedAlignmentILi128EEENS4_14SM90_TMA_STOREES2X_S2Z_S2Z_EEEvvEEEEvNT_6ParamsE,"a",@progbits
	.sectionflags	@""
	.align	4
.nv.constant0._ZN7cutlass13device_kernelINS_4gemm6kernel13GemmUniversalIN4cute5tupleIJiiiiEEENS1_10collective13CollectiveMmaINS1_41MainloopSm100TmaUmmaWarpSpecializedSparseILi6ELi2ELi2ENS5_IJNS4_1CILi1EEESB_SB_EEEEENS5_IJNSA_ILi128EEESE_NSA_ILi64EEEEEENS_10bfloat16_tENS5_IJNS4_6LayoutINS5_IJiNS5_IJNSA_ILi2EEEiEEEiEEENS5_IJlNS5_IJSB_SJ_EEElEEEEENSI_INS5_IJNS5_IJNS5_IJNSA_ILi8EEESJ_SP_EEEiEEENS5_IJNS5_IJNSA_ILi16EEESJ_NSA_ILi4EEEEEEiEEEiEEENS5_IJNS5_IJNS5_IJSE_SS_NSA_ILi2048EEEEEENSA_ILi16384EEEEEENS5_IJNS5_IJSB_NSA_ILi1024EEENSA_ILi32EEEEEElEEElEEEEEEEESH_NS5_IJlSB_lEEENS4_8TiledMMAINS4_8MMA_AtomIJNS4_27SM100_MMA_F16BF16_SS_SPARSEISH_SH_fLi128ELi128ELNS4_4UMMA5MajorE0ELS1D_0ELNS1C_7ScaleInE0ELS1E_0EEEEEENSI_ISC_NS5_IJNSA_ILi0EEES1H_S1H_EEEEENS5_IJNS4_10UnderscoreES1K_S1K_EEEEENS4_13SM90_TMA_LOADENS4_14ComposedLayoutINS4_7SwizzleILi2ELi4ELi3EEENS4_25smem_sparse_ptr_flag_bitsILi2ELi16EEENSI_INS5_IJNS5_IJSB_SP_EEENS5_IJSJ_S12_EEEEEENS5_IJNS5_IJS1H_SF_EEESM_EEEEEEEvNS4_8identityES1N_NS1O_INS1P_ILi3ELi4ELi3EEENS4_18smem_ptr_flag_bitsILi16EEENSI_INS5_IJSP_SF_EEENS5_IJSF_SB_EEEEEEEvS20_EENS_8epilogue10collective18CollectiveEpilogueINS29_23Sm100TmaWarpSpecializedILi4ELi2ELi32ELb1ELb0EEEJSG_NS5_IJNSI_ISE_SB_EENSI_IS12_SB_EEEEEfNS5_IJSB_llEEEfS2H_NS29_6fusion15FusionCallbacksIS2D_NS2I_17LinearCombinationIffffLNS_15FloatRoundStyleE2EEESG_S2G_JEEENS4_5SM1004TMEM4LOAD26SM100_TMEM_LOAD_32dp32b32xES1N_NS1O_INS1P_ILi2ELi5ELi2EEENS22_ILi32EEENSI_INS5_IJS12_ST_EEENS5_IJSB_S12_EEEEEEENS4_39AutoVectorizingCopyWithAssumedAlignmentILi128EEENS4_14SM90_TMA_STOREES2X_S2Z_S2Z_EEEvvEEEEvNT_6ParamsE:
	.zero		3456


//--------------------- SYMBOLS --------------------------

	.type		.nv.reservedSmem.offset0,@object
	.size		.nv.reservedSmem.offset0,0x4
	.type		.nv.reservedSmem.cap,@object
	.size		.nv.reservedSmem.cap,0x4
	.type		__assertfail,@function
